//
// Generated by NVIDIA NVVM Compiler
//
// Compiler Build ID: CL-36424714
// Cuda compilation tools, release 13.0, V13.0.88
// Based on NVVM 20.0.0
//

.version 9.0
.target sm_100
.address_size 64

	// .globl	_Z10matrixNormPfS_ii

.visible .entry _Z10matrixNormPfS_ii(
	.param .u64 .ptr .align 1 _Z10matrixNormPfS_ii_param_0,
	.param .u64 .ptr .align 1 _Z10matrixNormPfS_ii_param_1,
	.param .u32 _Z10matrixNormPfS_ii_param_2,
	.param .u32 _Z10matrixNormPfS_ii_param_3
)
{
	.reg .pred 	%p<65>;
	.reg .b32 	%r<153>;
	.reg .b32 	%f<342>;
	.reg .b64 	%rd<125>;

	ld.param.u64 	%rd7, [_Z10matrixNormPfS_ii_param_0];
	ld.param.u64 	%rd8, [_Z10matrixNormPfS_ii_param_1];
	ld.param.u32 	%r44, [_Z10matrixNormPfS_ii_param_2];
	cvta.to.global.u64 	%rd1, %rd8;
	cvta.to.global.u64 	%rd2, %rd7;
	mov.u32 	%r46, %ctaid.x;
	mov.u32 	%r47, %ntid.x;
	mov.u32 	%r48, %tid.x;
	mad.lo.s32 	%r141, %r46, %r47, %r48;
	setp.ge.s32 	%p1, %r141, %r44;
	@%p1 bra 	$L__BB0_78;
	setp.lt.s32 	%p2, %r44, 1;
	cvt.rn.f32.s32 	%f1, %r44;
	@%p2 bra 	$L__BB0_78;
	add.s32 	%r2, %r44, -1;
	and.b32  	%r3, %r44, 15;
	and.b32  	%r4, %r44, 7;
	and.b32  	%r5, %r44, 3;
	and.b32  	%r6, %r44, 2147483632;
	and.b32  	%r7, %r44, 1;
	and.b32  	%r8, %r44, 2147483646;
	and.b32  	%r9, %r44, 2147483640;
	neg.s32 	%r10, %r6;
	shl.b32 	%r11, %r44, 4;
$L__BB0_3:
	setp.lt.u32 	%p3, %r2, 15;
	mov.b32 	%r151, 0;
	mov.f32 	%f328, 0f00000000;
	@%p3 bra 	$L__BB0_6;
	mov.f32 	%f328, 0f00000000;
	mov.u32 	%r142, %r141;
	mov.u32 	%r143, %r10;
$L__BB0_5:
	.pragma "nounroll";
	mul.wide.s32 	%rd9, %r142, 4;
	add.s64 	%rd10, %rd2, %rd9;
	ld.global.f32 	%f46, [%rd10];
	add.f32 	%f47, %f328, %f46;
	mul.wide.u32 	%rd11, %r44, 4;
	add.s64 	%rd12, %rd10, %rd11;
	ld.global.f32 	%f48, [%rd12];
	add.f32 	%f49, %f47, %f48;
	add.s64 	%rd13, %rd12, %rd11;
	ld.global.f32 	%f50, [%rd13];
	add.f32 	%f51, %f49, %f50;
	add.s64 	%rd14, %rd13, %rd11;
	ld.global.f32 	%f52, [%rd14];
	add.f32 	%f53, %f51, %f52;
	add.s64 	%rd15, %rd14, %rd11;
	ld.global.f32 	%f54, [%rd15];
	add.f32 	%f55, %f53, %f54;
	add.s64 	%rd16, %rd15, %rd11;
	ld.global.f32 	%f56, [%rd16];
	add.f32 	%f57, %f55, %f56;
	add.s64 	%rd17, %rd16, %rd11;
	ld.global.f32 	%f58, [%rd17];
	add.f32 	%f59, %f57, %f58;
	add.s64 	%rd18, %rd17, %rd11;
	ld.global.f32 	%f60, [%rd18];
	add.f32 	%f61, %f59, %f60;
	add.s64 	%rd19, %rd18, %rd11;
	ld.global.f32 	%f62, [%rd19];
	add.f32 	%f63, %f61, %f62;
	add.s64 	%rd20, %rd19, %rd11;
	ld.global.f32 	%f64, [%rd20];
	add.f32 	%f65, %f63, %f64;
	add.s64 	%rd21, %rd20, %rd11;
	ld.global.f32 	%f66, [%rd21];
	add.f32 	%f67, %f65, %f66;
	add.s64 	%rd22, %rd21, %rd11;
	ld.global.f32 	%f68, [%rd22];
	add.f32 	%f69, %f67, %f68;
	add.s64 	%rd23, %rd22, %rd11;
	ld.global.f32 	%f70, [%rd23];
	add.f32 	%f71, %f69, %f70;
	add.s64 	%rd24, %rd23, %rd11;
	ld.global.f32 	%f72, [%rd24];
	add.f32 	%f73, %f71, %f72;
	add.s64 	%rd25, %rd24, %rd11;
	ld.global.f32 	%f74, [%rd25];
	add.f32 	%f75, %f73, %f74;
	add.s64 	%rd26, %rd25, %rd11;
	ld.global.f32 	%f76, [%rd26];
	add.f32 	%f328, %f75, %f76;
	add.s32 	%r143, %r143, 16;
	add.s32 	%r142, %r142, %r11;
	setp.eq.s32 	%p4, %r143, 0;
	mov.u32 	%r151, %r6;
	@%p4 bra 	$L__BB0_6;
	bra.uni 	$L__BB0_5;
$L__BB0_6:
	setp.eq.s32 	%p5, %r3, 0;
	@%p5 bra 	$L__BB0_7;
	bra.uni 	$L__BB0_84;
$L__BB0_7:
	setp.eq.s32 	%p12, %r2, 0;
	div.rn.f32 	%f5, %f328, %f1;
	mov.b32 	%r149, 0;
	mov.f32 	%f332, 0f00000000;
	@%p12 bra 	$L__BB0_20;
	mov.b32 	%r144, 0;
	mov.f32 	%f332, 0f00000000;
$L__BB0_9:
	mad.lo.s32 	%r57, %r144, %r44, %r141;
	mul.wide.s32 	%rd45, %r57, 4;
	add.s64 	%rd3, %rd2, %rd45;
	ld.global.f32 	%f108, [%rd3];
	sub.f32 	%f7, %f108, %f5;
	abs.f32 	%f8, %f7;
	setp.eq.f32 	%p13, %f7, 0f3F800000;
	mov.f32 	%f330, 0f3F800000;
	@%p13 bra 	$L__BB0_14;
	setp.nan.f32 	%p14, %f8, %f8;
	@%p14 bra 	$L__BB0_13;
	setp.lt.f32 	%p15, %f8, 0f00800000;
	mul.f32 	%f109, %f8, 0f4B800000;
	selp.f32 	%f110, %f109, %f8, %p15;
	mov.b32 	%r58, %f110;
	add.s32 	%r59, %r58, -1060439283;
	and.b32  	%r60, %r59, -8388608;
	sub.s32 	%r61, %r58, %r60;
	mov.b32 	%f111, %r61;
	cvt.rn.f32.s32 	%f112, %r60;
	selp.f32 	%f113, 0fC1C00000, 0f00000000, %p15;
	fma.rn.f32 	%f114, %f112, 0f34000000, %f113;
	add.f32 	%f115, %f111, 0fBF800000;
	add.f32 	%f116, %f111, 0f3F800000;
	rcp.approx.ftz.f32 	%f117, %f116;
	add.f32 	%f118, %f115, %f115;
	mul.f32 	%f119, %f118, %f117;
	mul.f32 	%f120, %f119, %f119;
	neg.f32 	%f121, %f119;
	sub.f32 	%f122, %f115, %f119;
	add.f32 	%f123, %f122, %f122;
	fma.rn.f32 	%f124, %f121, %f115, %f123;
	mul.rn.f32 	%f125, %f117, %f124;
	fma.rn.f32 	%f126, %f120, 0f3A2C32E4, 0f3B52E7DB;
	fma.rn.f32 	%f127, %f126, %f120, 0f3C93BB73;
	fma.rn.f32 	%f128, %f127, %f120, 0f3DF6384F;
	mul.rn.f32 	%f129, %f128, %f120;
	fma.rn.f32 	%f130, %f119, 0f3FB8AA3B, %f114;
	mul.f32 	%f131, %f129, 0f40400000;
	sub.f32 	%f132, %f114, %f130;
	fma.rn.f32 	%f133, %f119, 0f3FB8AA3B, %f132;
	fma.rn.f32 	%f134, %f125, 0f3FB8AA3B, %f133;
	fma.rn.f32 	%f135, %f119, 0f32A55E34, %f134;
	fma.rn.f32 	%f136, %f131, %f125, %f135;
	fma.rn.f32 	%f137, %f129, %f119, %f136;
	add.rn.f32 	%f138, %f130, %f137;
	mov.f32 	%f139, 0f40000000;
	mul.rn.f32 	%f140, %f138, %f139;
	cvt.rni.f32.f32 	%f141, %f140;
	sub.f32 	%f142, %f140, %f141;
	neg.f32 	%f143, %f140;
	fma.rn.f32 	%f144, %f138, 0f40000000, %f143;
	neg.f32 	%f145, %f130;
	add.rn.f32 	%f146, %f138, %f145;
	neg.f32 	%f147, %f146;
	add.rn.f32 	%f148, %f137, %f147;
	fma.rn.f32 	%f149, %f148, 0f40000000, %f144;
	add.f32 	%f150, %f142, %f149;
	setp.gt.f32 	%p16, %f141, 0f00000000;
	selp.b32 	%r62, 0, -2097152000, %p16;
	setp.neu.f32 	%p17, %f7, 0f00000000;
	setp.neu.f32 	%p18, %f8, 0f7F800000;
	setp.lt.f32 	%p19, %f140, 0f00000000;
	selp.f32 	%f151, 0f00000000, 0f7F800000, %p19;
	abs.f32 	%f152, %f140;
	setp.gt.f32 	%p20, %f152, 0f43180000;
	cvt.rzi.s32.f32 	%r63, %f141;
	shl.b32 	%r64, %r63, 23;
	sub.s32 	%r65, %r64, %r62;
	mov.b32 	%f153, %r65;
	add.s32 	%r66, %r62, 2130706432;
	mov.b32 	%f154, %r66;
	fma.rn.f32 	%f155, %f150, 0f391FCB8E, 0f3AAF85ED;
	fma.rn.f32 	%f156, %f155, %f150, 0f3C1D9856;
	fma.rn.f32 	%f157, %f156, %f150, 0f3D6357BB;
	fma.rn.f32 	%f158, %f157, %f150, 0f3E75FDEC;
	fma.rn.f32 	%f159, %f158, %f150, 0f3F317218;
	fma.rn.f32 	%f160, %f159, %f150, 0f3F800000;
	mul.f32 	%f161, %f160, %f154;
	mul.f32 	%f162, %f161, %f153;
	selp.f32 	%f330, %f151, %f162, %p20;
	and.pred  	%p21, %p17, %p18;
	@%p21 bra 	$L__BB0_14;
	add.f32 	%f163, %f7, %f7;
	mov.b32 	%r67, %f163;
	and.b32  	%r68, %r67, 2147483647;
	mov.b32 	%f330, %r68;
	bra.uni 	$L__BB0_14;
$L__BB0_13:
	mov.f32 	%f164, 0f40000000;
	add.rn.f32 	%f330, %f7, %f164;
$L__BB0_14:
	add.f32 	%f13, %f332, %f330;
	mul.wide.u32 	%rd46, %r44, 4;
	add.s64 	%rd47, %rd3, %rd46;
	ld.global.f32 	%f166, [%rd47];
	sub.f32 	%f14, %f166, %f5;
	abs.f32 	%f15, %f14;
	setp.eq.f32 	%p22, %f14, 0f3F800000;
	mov.f32 	%f331, 0f3F800000;
	@%p22 bra 	$L__BB0_19;
	setp.nan.f32 	%p23, %f15, %f15;
	@%p23 bra 	$L__BB0_18;
	setp.lt.f32 	%p24, %f15, 0f00800000;
	mul.f32 	%f167, %f15, 0f4B800000;
	selp.f32 	%f168, %f167, %f15, %p24;
	mov.b32 	%r69, %f168;
	add.s32 	%r70, %r69, -1060439283;
	and.b32  	%r71, %r70, -8388608;
	sub.s32 	%r72, %r69, %r71;
	mov.b32 	%f169, %r72;
	cvt.rn.f32.s32 	%f170, %r71;
	selp.f32 	%f171, 0fC1C00000, 0f00000000, %p24;
	fma.rn.f32 	%f172, %f170, 0f34000000, %f171;
	add.f32 	%f173, %f169, 0fBF800000;
	add.f32 	%f174, %f169, 0f3F800000;
	rcp.approx.ftz.f32 	%f175, %f174;
	add.f32 	%f176, %f173, %f173;
	mul.f32 	%f177, %f176, %f175;
	mul.f32 	%f178, %f177, %f177;
	neg.f32 	%f179, %f177;
	sub.f32 	%f180, %f173, %f177;
	add.f32 	%f181, %f180, %f180;
	fma.rn.f32 	%f182, %f179, %f173, %f181;
	mul.rn.f32 	%f183, %f175, %f182;
	fma.rn.f32 	%f184, %f178, 0f3A2C32E4, 0f3B52E7DB;
	fma.rn.f32 	%f185, %f184, %f178, 0f3C93BB73;
	fma.rn.f32 	%f186, %f185, %f178, 0f3DF6384F;
	mul.rn.f32 	%f187, %f186, %f178;
	fma.rn.f32 	%f188, %f177, 0f3FB8AA3B, %f172;
	mul.f32 	%f189, %f187, 0f40400000;
	sub.f32 	%f190, %f172, %f188;
	fma.rn.f32 	%f191, %f177, 0f3FB8AA3B, %f190;
	fma.rn.f32 	%f192, %f183, 0f3FB8AA3B, %f191;
	fma.rn.f32 	%f193, %f177, 0f32A55E34, %f192;
	fma.rn.f32 	%f194, %f189, %f183, %f193;
	fma.rn.f32 	%f195, %f187, %f177, %f194;
	add.rn.f32 	%f196, %f188, %f195;
	mov.f32 	%f197, 0f40000000;
	mul.rn.f32 	%f198, %f196, %f197;
	cvt.rni.f32.f32 	%f199, %f198;
	sub.f32 	%f200, %f198, %f199;
	neg.f32 	%f201, %f198;
	fma.rn.f32 	%f202, %f196, 0f40000000, %f201;
	neg.f32 	%f203, %f188;
	add.rn.f32 	%f204, %f196, %f203;
	neg.f32 	%f205, %f204;
	add.rn.f32 	%f206, %f195, %f205;
	fma.rn.f32 	%f207, %f206, 0f40000000, %f202;
	add.f32 	%f208, %f200, %f207;
	setp.gt.f32 	%p25, %f199, 0f00000000;
	selp.b32 	%r73, 0, -2097152000, %p25;
	setp.neu.f32 	%p26, %f14, 0f00000000;
	setp.neu.f32 	%p27, %f15, 0f7F800000;
	setp.lt.f32 	%p28, %f198, 0f00000000;
	selp.f32 	%f209, 0f00000000, 0f7F800000, %p28;
	abs.f32 	%f210, %f198;
	setp.gt.f32 	%p29, %f210, 0f43180000;
	cvt.rzi.s32.f32 	%r74, %f199;
	shl.b32 	%r75, %r74, 23;
	sub.s32 	%r76, %r75, %r73;
	mov.b32 	%f211, %r76;
	add.s32 	%r77, %r73, 2130706432;
	mov.b32 	%f212, %r77;
	fma.rn.f32 	%f213, %f208, 0f391FCB8E, 0f3AAF85ED;
	fma.rn.f32 	%f214, %f213, %f208, 0f3C1D9856;
	fma.rn.f32 	%f215, %f214, %f208, 0f3D6357BB;
	fma.rn.f32 	%f216, %f215, %f208, 0f3E75FDEC;
	fma.rn.f32 	%f217, %f216, %f208, 0f3F317218;
	fma.rn.f32 	%f218, %f217, %f208, 0f3F800000;
	mul.f32 	%f219, %f218, %f212;
	mul.f32 	%f220, %f219, %f211;
	selp.f32 	%f331, %f209, %f220, %p29;
	and.pred  	%p30, %p26, %p27;
	@%p30 bra 	$L__BB0_19;
	add.f32 	%f221, %f14, %f14;
	mov.b32 	%r78, %f221;
	and.b32  	%r79, %r78, 2147483647;
	mov.b32 	%f331, %r79;
	bra.uni 	$L__BB0_19;
$L__BB0_18:
	mov.f32 	%f222, 0f40000000;
	add.rn.f32 	%f331, %f14, %f222;
$L__BB0_19:
	add.f32 	%f332, %f13, %f331;
	add.s32 	%r144, %r144, 2;
	setp.eq.s32 	%p31, %r144, %r8;
	mov.u32 	%r149, %r8;
	@%p31 bra 	$L__BB0_20;
	bra.uni 	$L__BB0_9;
$L__BB0_20:
	setp.eq.s32 	%p32, %r7, 0;
	@%p32 bra 	$L__BB0_82;
	mad.lo.s32 	%r80, %r149, %r44, %r141;
	mul.wide.s32 	%rd48, %r80, 4;
	add.s64 	%rd49, %rd2, %rd48;
	ld.global.f32 	%f224, [%rd49];
	sub.f32 	%f23, %f224, %f5;
	abs.f32 	%f24, %f23;
	setp.eq.f32 	%p33, %f23, 0f3F800000;
	mov.f32 	%f334, 0f3F800000;
	@%p33 bra 	$L__BB0_81;
	setp.nan.f32 	%p34, %f24, %f24;
	@%p34 bra 	$L__BB0_80;
	setp.lt.f32 	%p35, %f24, 0f00800000;
	mul.f32 	%f225, %f24, 0f4B800000;
	selp.f32 	%f226, %f225, %f24, %p35;
	mov.b32 	%r81, %f226;
	add.s32 	%r82, %r81, -1060439283;
	and.b32  	%r83, %r82, -8388608;
	sub.s32 	%r84, %r81, %r83;
	mov.b32 	%f227, %r84;
	cvt.rn.f32.s32 	%f228, %r83;
	selp.f32 	%f229, 0fC1C00000, 0f00000000, %p35;
	fma.rn.f32 	%f230, %f228, 0f34000000, %f229;
	add.f32 	%f231, %f227, 0fBF800000;
	add.f32 	%f232, %f227, 0f3F800000;
	rcp.approx.ftz.f32 	%f233, %f232;
	add.f32 	%f234, %f231, %f231;
	mul.f32 	%f235, %f234, %f233;
	mul.f32 	%f236, %f235, %f235;
	neg.f32 	%f237, %f235;
	sub.f32 	%f238, %f231, %f235;
	add.f32 	%f239, %f238, %f238;
	fma.rn.f32 	%f240, %f237, %f231, %f239;
	mul.rn.f32 	%f241, %f233, %f240;
	fma.rn.f32 	%f242, %f236, 0f3A2C32E4, 0f3B52E7DB;
	fma.rn.f32 	%f243, %f242, %f236, 0f3C93BB73;
	fma.rn.f32 	%f244, %f243, %f236, 0f3DF6384F;
	mul.rn.f32 	%f245, %f244, %f236;
	fma.rn.f32 	%f246, %f235, 0f3FB8AA3B, %f230;
	mul.f32 	%f247, %f245, 0f40400000;
	sub.f32 	%f248, %f230, %f246;
	fma.rn.f32 	%f249, %f235, 0f3FB8AA3B, %f248;
	fma.rn.f32 	%f250, %f241, 0f3FB8AA3B, %f249;
	fma.rn.f32 	%f251, %f235, 0f32A55E34, %f250;
	fma.rn.f32 	%f252, %f247, %f241, %f251;
	fma.rn.f32 	%f253, %f245, %f235, %f252;
	add.rn.f32 	%f254, %f246, %f253;
	mov.f32 	%f255, 0f40000000;
	mul.rn.f32 	%f256, %f254, %f255;
	cvt.rni.f32.f32 	%f257, %f256;
	sub.f32 	%f258, %f256, %f257;
	neg.f32 	%f259, %f256;
	fma.rn.f32 	%f260, %f254, 0f40000000, %f259;
	neg.f32 	%f261, %f246;
	add.rn.f32 	%f262, %f254, %f261;
	neg.f32 	%f263, %f262;
	add.rn.f32 	%f264, %f253, %f263;
	fma.rn.f32 	%f265, %f264, 0f40000000, %f260;
	add.f32 	%f266, %f258, %f265;
	setp.gt.f32 	%p36, %f257, 0f00000000;
	selp.b32 	%r85, 0, -2097152000, %p36;
	setp.neu.f32 	%p37, %f23, 0f00000000;
	setp.neu.f32 	%p38, %f24, 0f7F800000;
	setp.lt.f32 	%p39, %f256, 0f00000000;
	selp.f32 	%f267, 0f00000000, 0f7F800000, %p39;
	abs.f32 	%f268, %f256;
	setp.gt.f32 	%p40, %f268, 0f43180000;
	cvt.rzi.s32.f32 	%r86, %f257;
	shl.b32 	%r87, %r86, 23;
	sub.s32 	%r88, %r87, %r85;
	mov.b32 	%f269, %r88;
	add.s32 	%r89, %r85, 2130706432;
	mov.b32 	%f270, %r89;
	fma.rn.f32 	%f271, %f266, 0f391FCB8E, 0f3AAF85ED;
	fma.rn.f32 	%f272, %f271, %f266, 0f3C1D9856;
	fma.rn.f32 	%f273, %f272, %f266, 0f3D6357BB;
	fma.rn.f32 	%f274, %f273, %f266, 0f3E75FDEC;
	fma.rn.f32 	%f275, %f274, %f266, 0f3F317218;
	fma.rn.f32 	%f276, %f275, %f266, 0f3F800000;
	mul.f32 	%f277, %f276, %f270;
	mul.f32 	%f278, %f277, %f269;
	selp.f32 	%f334, %f267, %f278, %p40;
	and.pred  	%p41, %p37, %p38;
	@%p41 bra 	$L__BB0_81;
	add.f32 	%f279, %f23, %f23;
	mov.b32 	%r90, %f279;
	and.b32  	%r91, %r90, 2147483647;
	mov.b32 	%f334, %r91;
	bra.uni 	$L__BB0_81;
$L__BB0_25:
	.pragma "nounroll";
	setp.eq.f32 	%p43, %f31, 0f00000000;
	@%p43 bra 	$L__BB0_27;
	mad.lo.s32 	%r94, %r145, %r44, %r141;
	mul.wide.s32 	%rd50, %r94, 4;
	add.s64 	%rd51, %rd2, %rd50;
	ld.global.f32 	%f282, [%rd51];
	sub.f32 	%f283, %f282, %f5;
	div.rn.f32 	%f284, %f283, %f31;
	add.s64 	%rd52, %rd1, %rd50;
	st.global.f32 	[%rd52], %f284;
	bra.uni 	$L__BB0_28;
$L__BB0_27:
	mad.lo.s32 	%r95, %r145, %r44, %r141;
	mul.wide.s32 	%rd53, %r95, 4;
	add.s64 	%rd54, %rd1, %rd53;
	mov.b32 	%r96, 0;
	st.global.u32 	[%rd54], %r96;
$L__BB0_28:
	setp.eq.f32 	%p44, %f31, 0f00000000;
	add.s32 	%r20, %r145, 1;
	@%p44 bra 	$L__BB0_30;
	mad.lo.s32 	%r97, %r20, %r44, %r141;
	mul.wide.s32 	%rd55, %r97, 4;
	add.s64 	%rd56, %rd2, %rd55;
	ld.global.f32 	%f285, [%rd56];
	sub.f32 	%f286, %f285, %f5;
	div.rn.f32 	%f287, %f286, %f31;
	add.s64 	%rd57, %rd1, %rd55;
	st.global.f32 	[%rd57], %f287;
	bra.uni 	$L__BB0_31;
$L__BB0_30:
	mad.lo.s32 	%r98, %r20, %r44, %r141;
	mul.wide.s32 	%rd58, %r98, 4;
	add.s64 	%rd59, %rd1, %rd58;
	mov.b32 	%r99, 0;
	st.global.u32 	[%rd59], %r99;
$L__BB0_31:
	setp.eq.f32 	%p45, %f31, 0f00000000;
	add.s32 	%r21, %r145, 2;
	@%p45 bra 	$L__BB0_33;
	mad.lo.s32 	%r100, %r21, %r44, %r141;
	mul.wide.s32 	%rd60, %r100, 4;
	add.s64 	%rd61, %rd2, %rd60;
	ld.global.f32 	%f288, [%rd61];
	sub.f32 	%f289, %f288, %f5;
	div.rn.f32 	%f290, %f289, %f31;
	add.s64 	%rd62, %rd1, %rd60;
	st.global.f32 	[%rd62], %f290;
	bra.uni 	$L__BB0_34;
$L__BB0_33:
	mad.lo.s32 	%r101, %r21, %r44, %r141;
	mul.wide.s32 	%rd63, %r101, 4;
	add.s64 	%rd64, %rd1, %rd63;
	mov.b32 	%r102, 0;
	st.global.u32 	[%rd64], %r102;
$L__BB0_34:
	setp.eq.f32 	%p46, %f31, 0f00000000;
	add.s32 	%r22, %r145, 3;
	@%p46 bra 	$L__BB0_36;
	mad.lo.s32 	%r103, %r22, %r44, %r141;
	mul.wide.s32 	%rd65, %r103, 4;
	add.s64 	%rd66, %rd2, %rd65;
	ld.global.f32 	%f291, [%rd66];
	sub.f32 	%f292, %f291, %f5;
	div.rn.f32 	%f293, %f292, %f31;
	add.s64 	%rd67, %rd1, %rd65;
	st.global.f32 	[%rd67], %f293;
	bra.uni 	$L__BB0_37;
$L__BB0_36:
	mad.lo.s32 	%r104, %r22, %r44, %r141;
	mul.wide.s32 	%rd68, %r104, 4;
	add.s64 	%rd69, %rd1, %rd68;
	mov.b32 	%r105, 0;
	st.global.u32 	[%rd69], %r105;
$L__BB0_37:
	setp.eq.f32 	%p47, %f31, 0f00000000;
	add.s32 	%r23, %r145, 4;
	@%p47 bra 	$L__BB0_39;
	mad.lo.s32 	%r106, %r23, %r44, %r141;
	mul.wide.s32 	%rd70, %r106, 4;
	add.s64 	%rd71, %rd2, %rd70;
	ld.global.f32 	%f294, [%rd71];
	sub.f32 	%f295, %f294, %f5;
	div.rn.f32 	%f296, %f295, %f31;
	add.s64 	%rd72, %rd1, %rd70;
	st.global.f32 	[%rd72], %f296;
	bra.uni 	$L__BB0_40;
$L__BB0_39:
	mad.lo.s32 	%r107, %r23, %r44, %r141;
	mul.wide.s32 	%rd73, %r107, 4;
	add.s64 	%rd74, %rd1, %rd73;
	mov.b32 	%r108, 0;
	st.global.u32 	[%rd74], %r108;
$L__BB0_40:
	setp.eq.f32 	%p48, %f31, 0f00000000;
	add.s32 	%r24, %r145, 5;
	@%p48 bra 	$L__BB0_42;
	mad.lo.s32 	%r109, %r24, %r44, %r141;
	mul.wide.s32 	%rd75, %r109, 4;
	add.s64 	%rd76, %rd2, %rd75;
	ld.global.f32 	%f297, [%rd76];
	sub.f32 	%f298, %f297, %f5;
	div.rn.f32 	%f299, %f298, %f31;
	add.s64 	%rd77, %rd1, %rd75;
	st.global.f32 	[%rd77], %f299;
	bra.uni 	$L__BB0_43;
$L__BB0_42:
	mad.lo.s32 	%r110, %r24, %r44, %r141;
	mul.wide.s32 	%rd78, %r110, 4;
	add.s64 	%rd79, %rd1, %rd78;
	mov.b32 	%r111, 0;
	st.global.u32 	[%rd79], %r111;
$L__BB0_43:
	setp.eq.f32 	%p49, %f31, 0f00000000;
	add.s32 	%r25, %r145, 6;
	@%p49 bra 	$L__BB0_45;
	mad.lo.s32 	%r112, %r25, %r44, %r141;
	mul.wide.s32 	%rd80, %r112, 4;
	add.s64 	%rd81, %rd2, %rd80;
	ld.global.f32 	%f300, [%rd81];
	sub.f32 	%f301, %f300, %f5;
	div.rn.f32 	%f302, %f301, %f31;
	add.s64 	%rd82, %rd1, %rd80;
	st.global.f32 	[%rd82], %f302;
	bra.uni 	$L__BB0_46;
$L__BB0_45:
	mad.lo.s32 	%r113, %r25, %r44, %r141;
	mul.wide.s32 	%rd83, %r113, 4;
	add.s64 	%rd84, %rd1, %rd83;
	mov.b32 	%r114, 0;
	st.global.u32 	[%rd84], %r114;
$L__BB0_46:
	setp.eq.f32 	%p50, %f31, 0f00000000;
	add.s32 	%r26, %r145, 7;
	@%p50 bra 	$L__BB0_48;
	mad.lo.s32 	%r115, %r26, %r44, %r141;
	mul.wide.s32 	%rd85, %r115, 4;
	add.s64 	%rd86, %rd2, %rd85;
	ld.global.f32 	%f303, [%rd86];
	sub.f32 	%f304, %f303, %f5;
	div.rn.f32 	%f305, %f304, %f31;
	add.s64 	%rd87, %rd1, %rd85;
	st.global.f32 	[%rd87], %f305;
	bra.uni 	$L__BB0_49;
$L__BB0_48:
	mad.lo.s32 	%r116, %r26, %r44, %r141;
	mul.wide.s32 	%rd88, %r116, 4;
	add.s64 	%rd89, %rd1, %rd88;
	mov.b32 	%r117, 0;
	st.global.u32 	[%rd89], %r117;
$L__BB0_49:
	add.s32 	%r145, %r145, 8;
	setp.eq.s32 	%p51, %r145, %r9;
	mov.u32 	%r147, %r9;
	@%p51 bra 	$L__BB0_50;
	bra.uni 	$L__BB0_25;
$L__BB0_50:
	setp.eq.s32 	%p52, %r4, 0;
	@%p52 bra 	$L__BB0_77;
	add.s32 	%r118, %r4, -1;
	setp.lt.u32 	%p53, %r118, 3;
	@%p53 bra 	$L__BB0_65;
	setp.eq.f32 	%p54, %f31, 0f00000000;
	@%p54 bra 	$L__BB0_54;
	mad.lo.s32 	%r119, %r147, %r44, %r141;
	mul.wide.s32 	%rd90, %r119, 4;
	add.s64 	%rd91, %rd2, %rd90;
	ld.global.f32 	%f306, [%rd91];
	sub.f32 	%f307, %f306, %f5;
	div.rn.f32 	%f308, %f307, %f31;
	add.s64 	%rd92, %rd1, %rd90;
	st.global.f32 	[%rd92], %f308;
	bra.uni 	$L__BB0_55;
$L__BB0_54:
	mad.lo.s32 	%r120, %r147, %r44, %r141;
	mul.wide.s32 	%rd93, %r120, 4;
	add.s64 	%rd94, %rd1, %rd93;
	mov.b32 	%r121, 0;
	st.global.u32 	[%rd94], %r121;
$L__BB0_55:
	setp.eq.f32 	%p55, %f31, 0f00000000;
	add.s32 	%r30, %r147, 1;
	@%p55 bra 	$L__BB0_57;
	mad.lo.s32 	%r122, %r30, %r44, %r141;
	mul.wide.s32 	%rd95, %r122, 4;
	add.s64 	%rd96, %rd2, %rd95;
	ld.global.f32 	%f309, [%rd96];
	sub.f32 	%f310, %f309, %f5;
	div.rn.f32 	%f311, %f310, %f31;
	add.s64 	%rd97, %rd1, %rd95;
	st.global.f32 	[%rd97], %f311;
	bra.uni 	$L__BB0_58;
$L__BB0_57:
	mad.lo.s32 	%r123, %r30, %r44, %r141;
	mul.wide.s32 	%rd98, %r123, 4;
	add.s64 	%rd99, %rd1, %rd98;
	mov.b32 	%r124, 0;
	st.global.u32 	[%rd99], %r124;
$L__BB0_58:
	setp.eq.f32 	%p56, %f31, 0f00000000;
	add.s32 	%r31, %r147, 2;
	@%p56 bra 	$L__BB0_60;
	mad.lo.s32 	%r125, %r31, %r44, %r141;
	mul.wide.s32 	%rd100, %r125, 4;
	add.s64 	%rd101, %rd2, %rd100;
	ld.global.f32 	%f312, [%rd101];
	sub.f32 	%f313, %f312, %f5;
	div.rn.f32 	%f314, %f313, %f31;
	add.s64 	%rd102, %rd1, %rd100;
	st.global.f32 	[%rd102], %f314;
	bra.uni 	$L__BB0_61;
$L__BB0_60:
	mad.lo.s32 	%r126, %r31, %r44, %r141;
	mul.wide.s32 	%rd103, %r126, 4;
	add.s64 	%rd104, %rd1, %rd103;
	mov.b32 	%r127, 0;
	st.global.u32 	[%rd104], %r127;
$L__BB0_61:
	setp.eq.f32 	%p57, %f31, 0f00000000;
	add.s32 	%r32, %r147, 3;
	@%p57 bra 	$L__BB0_63;
	mad.lo.s32 	%r128, %r32, %r44, %r141;
	mul.wide.s32 	%rd105, %r128, 4;
	add.s64 	%rd106, %rd2, %rd105;
	ld.global.f32 	%f315, [%rd106];
	sub.f32 	%f316, %f315, %f5;
	div.rn.f32 	%f317, %f316, %f31;
	add.s64 	%rd107, %rd1, %rd105;
	st.global.f32 	[%rd107], %f317;
	bra.uni 	$L__BB0_64;
$L__BB0_63:
	mad.lo.s32 	%r129, %r32, %r44, %r141;
	mul.wide.s32 	%rd108, %r129, 4;
	add.s64 	%rd109, %rd1, %rd108;
	mov.b32 	%r130, 0;
	st.global.u32 	[%rd109], %r130;
$L__BB0_64:
	add.s32 	%r147, %r147, 4;
$L__BB0_65:
	setp.eq.s32 	%p58, %r5, 0;
	@%p58 bra 	$L__BB0_77;
	setp.eq.s32 	%p59, %r5, 1;
	@%p59 bra 	$L__BB0_74;
	setp.eq.f32 	%p60, %f31, 0f00000000;
	@%p60 bra 	$L__BB0_69;
	mad.lo.s32 	%r131, %r147, %r44, %r141;
	mul.wide.s32 	%rd110, %r131, 4;
	add.s64 	%rd111, %rd2, %rd110;
	ld.global.f32 	%f318, [%rd111];
	sub.f32 	%f319, %f318, %f5;
	div.rn.f32 	%f320, %f319, %f31;
	add.s64 	%rd112, %rd1, %rd110;
	st.global.f32 	[%rd112], %f320;
	bra.uni 	$L__BB0_70;
$L__BB0_69:
	mad.lo.s32 	%r132, %r147, %r44, %r141;
	mul.wide.s32 	%rd113, %r132, 4;
	add.s64 	%rd114, %rd1, %rd113;
	mov.b32 	%r133, 0;
	st.global.u32 	[%rd114], %r133;
$L__BB0_70:
	setp.eq.f32 	%p61, %f31, 0f00000000;
	add.s32 	%r35, %r147, 1;
	@%p61 bra 	$L__BB0_72;
	mad.lo.s32 	%r134, %r35, %r44, %r141;
	mul.wide.s32 	%rd115, %r134, 4;
	add.s64 	%rd116, %rd2, %rd115;
	ld.global.f32 	%f321, [%rd116];
	sub.f32 	%f322, %f321, %f5;
	div.rn.f32 	%f323, %f322, %f31;
	add.s64 	%rd117, %rd1, %rd115;
	st.global.f32 	[%rd117], %f323;
	bra.uni 	$L__BB0_73;
$L__BB0_72:
	mad.lo.s32 	%r135, %r35, %r44, %r141;
	mul.wide.s32 	%rd118, %r135, 4;
	add.s64 	%rd119, %rd1, %rd118;
	mov.b32 	%r136, 0;
	st.global.u32 	[%rd119], %r136;
$L__BB0_73:
	add.s32 	%r147, %r147, 2;
$L__BB0_74:
	setp.eq.s32 	%p62, %r7, 0;
	@%p62 bra 	$L__BB0_77;
	setp.eq.f32 	%p63, %f31, 0f00000000;
	@%p63 bra 	$L__BB0_79;
	mad.lo.s32 	%r137, %r147, %r44, %r141;
	mul.wide.s32 	%rd120, %r137, 4;
	add.s64 	%rd121, %rd2, %rd120;
	ld.global.f32 	%f324, [%rd121];
	sub.f32 	%f325, %f324, %f5;
	div.rn.f32 	%f326, %f325, %f31;
	add.s64 	%rd122, %rd1, %rd120;
	st.global.f32 	[%rd122], %f326;
$L__BB0_77:
	ld.param.u32 	%r140, [_Z10matrixNormPfS_ii_param_3];
	add.s32 	%r141, %r141, %r140;
	setp.lt.s32 	%p64, %r141, %r44;
	@%p64 bra 	$L__BB0_3;
$L__BB0_78:
	ret;
$L__BB0_79:
	mad.lo.s32 	%r138, %r147, %r44, %r141;
	mul.wide.s32 	%rd123, %r138, 4;
	add.s64 	%rd124, %rd1, %rd123;
	mov.b32 	%r139, 0;
	st.global.u32 	[%rd124], %r139;
	bra.uni 	$L__BB0_77;
$L__BB0_80:
	mov.f32 	%f280, 0f40000000;
	add.rn.f32 	%f334, %f23, %f280;
$L__BB0_81:
	add.f32 	%f332, %f332, %f334;
$L__BB0_82:
	setp.lt.u32 	%p42, %r2, 7;
	div.rn.f32 	%f281, %f332, %f1;
	sqrt.rn.f32 	%f31, %f281;
	mov.b32 	%r147, 0;
	@%p42 bra 	$L__BB0_50;
	mov.b32 	%r145, 0;
	bra.uni 	$L__BB0_25;
$L__BB0_84:
	add.s32 	%r50, %r3, -1;
	setp.lt.u32 	%p6, %r50, 7;
	@%p6 bra 	$L__BB0_86;
	mad.lo.s32 	%r51, %r151, %r44, %r141;
	mul.wide.s32 	%rd27, %r51, 4;
	add.s64 	%rd28, %rd2, %rd27;
	ld.global.f32 	%f78, [%rd28];
	add.f32 	%f79, %f328, %f78;
	mul.wide.u32 	%rd29, %r44, 4;
	add.s64 	%rd30, %rd28, %rd29;
	ld.global.f32 	%f80, [%rd30];
	add.f32 	%f81, %f79, %f80;
	add.s64 	%rd31, %rd30, %rd29;
	ld.global.f32 	%f82, [%rd31];
	add.f32 	%f83, %f81, %f82;
	add.s64 	%rd32, %rd31, %rd29;
	ld.global.f32 	%f84, [%rd32];
	add.f32 	%f85, %f83, %f84;
	add.s64 	%rd33, %rd32, %rd29;
	ld.global.f32 	%f86, [%rd33];
	add.f32 	%f87, %f85, %f86;
	add.s64 	%rd34, %rd33, %rd29;
	ld.global.f32 	%f88, [%rd34];
	add.f32 	%f89, %f87, %f88;
	add.s64 	%rd35, %rd34, %rd29;
	ld.global.f32 	%f90, [%rd35];
	add.f32 	%f91, %f89, %f90;
	add.s64 	%rd36, %rd35, %rd29;
	ld.global.f32 	%f92, [%rd36];
	add.f32 	%f328, %f91, %f92;
	add.s32 	%r151, %r151, 8;
$L__BB0_86:
	setp.eq.s32 	%p7, %r4, 0;
	@%p7 bra 	$L__BB0_7;
	add.s32 	%r52, %r4, -1;
	setp.lt.u32 	%p8, %r52, 3;
	@%p8 bra 	$L__BB0_89;
	mad.lo.s32 	%r53, %r151, %r44, %r141;
	mul.wide.s32 	%rd37, %r53, 4;
	add.s64 	%rd38, %rd2, %rd37;
	ld.global.f32 	%f94, [%rd38];
	add.f32 	%f95, %f328, %f94;
	mul.wide.u32 	%rd39, %r44, 4;
	add.s64 	%rd40, %rd38, %rd39;
	ld.global.f32 	%f96, [%rd40];
	add.f32 	%f97, %f95, %f96;
	add.s64 	%rd41, %rd40, %rd39;
	ld.global.f32 	%f98, [%rd41];
	add.f32 	%f99, %f97, %f98;
	add.s64 	%rd42, %rd41, %rd39;
	ld.global.f32 	%f100, [%rd42];
	add.f32 	%f328, %f99, %f100;
	add.s32 	%r151, %r151, 4;
$L__BB0_89:
	setp.eq.s32 	%p9, %r5, 0;
	@%p9 bra 	$L__BB0_7;
	setp.eq.s32 	%p10, %r5, 1;
	mad.lo.s32 	%r54, %r151, %r44, %r141;
	mul.wide.s32 	%rd43, %r54, 4;
	add.s64 	%rd4, %rd2, %rd43;
	ld.global.f32 	%f101, [%rd4];
	add.f32 	%f328, %f328, %f101;
	@%p10 bra 	$L__BB0_7;
	setp.eq.s32 	%p11, %r5, 2;
	mul.wide.u32 	%rd5, %r44, 4;
	add.s64 	%rd6, %rd4, %rd5;
	ld.global.f32 	%f102, [%rd6];
	add.f32 	%f328, %f328, %f102;
	@%p11 bra 	$L__BB0_7;
	add.s64 	%rd44, %rd6, %rd5;
	ld.global.f32 	%f103, [%rd44];
	add.f32 	%f328, %f328, %f103;
	bra.uni 	$L__BB0_7;

}


// ===== COMPILED SASS (sm_100) =====

	.target	sm_100

	.elftype	@"ET_EXEC"


//--------------------- .note.nv.tkinfo           --------------------------
	.section	.note.nv.tkinfo,"",@"SHT_NOTE"
	.sectionflags	@"SHF_NOTE_NV_TKINFO"
	.tkinfo
        /*0018*/ 	.word	0x00000002
        /*0030*/ 	.string	""
        /*0030*/ 	.string	"ptxas"
        /*0030*/ 	.string	"Cuda compilation tools, release 13.0, V13.0.88"
        /*0030*/ 	.string	"Build cuda_13.0.r13.0/compiler.36424714_0"
        /*0030*/ 	.string	"-arch sm_100 -m 64 "



//--------------------- .note.nv.cuinfo           --------------------------
	.section	.note.nv.cuinfo,"",@"SHT_NOTE"
	.sectionflags	@"SHF_NOTE_NV_CUINFO"
        /*0018*/ 	.short	0x0002
        /*001a*/ 	.short	0x0064
        /*001c*/ 	.short	0x0082
	.zero		2


//--------------------- .nv.info                  --------------------------
	.section	.nv.info,"",@"SHT_CUDA_INFO"
	.align	4


	//----- nvinfo : EIATTR_REGCOUNT
	.align		4
        /*0000*/ 	.byte	0x04, 0x2f
        /*0002*/ 	.short	(.L_1 - .L_0)
	.align		4
.L_0:
        /*0004*/ 	.word	index@(_Z10matrixNormPfS_ii)
        /*0008*/ 	.word	0x00000020


	//----- nvinfo : EIATTR_FRAME_SIZE
	.align		4
.L_1:
        /*000c*/ 	.byte	0x04, 0x11
        /*000e*/ 	.short	(.L_3 - .L_2)
	.align		4
.L_2:
        /*0010*/ 	.word	index@($__internal_1_$__cuda_sm3x_div_rn_noftz_f32_slowpath)
        /*0014*/ 	.word	0x00000000


	//----- nvinfo : EIATTR_FRAME_SIZE
	.align		4
.L_3:
        /*0018*/ 	.byte	0x04, 0x11
        /*001a*/ 	.short	(.L_5 - .L_4)
	.align		4
.L_4:
        /*001c*/ 	.word	index@($__internal_0_$__cuda_sm20_sqrt_rn_f32_slowpath)
        /*0020*/ 	.word	0x00000000


	//----- nvinfo : EIATTR_FRAME_SIZE
	.align		4
.L_5:
        /*0024*/ 	.byte	0x04, 0x11
        /*0026*/ 	.short	(.L_7 - .L_6)
	.align		4
.L_6:
        /*0028*/ 	.word	index@(_Z10matrixNormPfS_ii)
        /*002c*/ 	.word	0x00000000


	//----- nvinfo : EIATTR_MIN_STACK_SIZE
	.align		4
.L_7:
        /*0030*/ 	.byte	0x04, 0x12
        /*0032*/ 	.short	(.L_9 - .L_8)
	.align		4
.L_8:
        /*0034*/ 	.word	index@(_Z10matrixNormPfS_ii)
        /*0038*/ 	.word	0x00000000
.L_9:


//--------------------- .nv.compat                --------------------------
	.section	.nv.compat,"",@"SHT_CUDA_COMPAT_INFO"
	.align	4
        /*0000*/ 	.byte	0x02, 0x09, 0x00, 0x00, 0x02, 0x02, 0x01, 0x00, 0x02, 0x05, 0x05, 0x00, 0x03, 0x07, 0x01, 0x01
        /*0010*/ 	.byte	0x02, 0x03, 0x00, 0x00, 0x02, 0x06, 0x01, 0x00, 0x04, 0x0b, 0x08, 0x00, 0x01, 0x00, 0x00, 0x00
        /*0020*/ 	.byte	0x00, 0x00, 0x00, 0x00


//--------------------- .nv.info._Z10matrixNormPfS_ii --------------------------
	.section	.nv.info._Z10matrixNormPfS_ii,"",@"SHT_CUDA_INFO"
	.sectionflags	@""
	.align	4


	//----- nvinfo : EIATTR_CUDA_API_VERSION
	.align		4
        /*0000*/ 	.byte	0x04, 0x37
        /*0002*/ 	.short	(.L_11 - .L_10)
.L_10:
        /*0004*/ 	.word	0x00000082


	//----- nvinfo : EIATTR_KPARAM_INFO
	.align		4
.L_11:
        /*0008*/ 	.byte	0x04, 0x17
        /*000a*/ 	.short	(.L_13 - .L_12)
.L_12:
        /*000c*/ 	.word	0x00000000
        /*0010*/ 	.short	0x0003
        /*0012*/ 	.short	0x0014
        /*0014*/ 	.byte	0x00, 0xf0, 0x11, 0x00


	//----- nvinfo : EIATTR_KPARAM_INFO
	.align		4
.L_13:
        /*0018*/ 	.byte	0x04, 0x17
        /*001a*/ 	.short	(.L_15 - .L_14)
.L_14:
        /*001c*/ 	.word	0x00000000
        /*0020*/ 	.short	0x0002
        /*0022*/ 	.short	0x0010
        /*0024*/ 	.byte	0x00, 0xf0, 0x11, 0x00


	//----- nvinfo : EIATTR_KPARAM_INFO
	.align		4
.L_15:
        /*0028*/ 	.byte	0x04, 0x17
        /*002a*/ 	.short	(.L_17 - .L_16)
.L_16:
        /*002c*/ 	.word	0x00000000
        /*0030*/ 	.short	0x0001
        /*0032*/ 	.short	0x0008
        /*0034*/ 	.byte	0x00, 0xf5, 0x21, 0x00


	//----- nvinfo : EIATTR_KPARAM_INFO
	.align		4
.L_17:
        /*0038*/ 	.byte	0x04, 0x17
        /*003a*/ 	.short	(.L_19 - .L_18)
.L_18:
        /*003c*/ 	.word	0x00000000
        /*0040*/ 	.short	0x0000
        /*0042*/ 	.short	0x0000
        /*0044*/ 	.byte	0x00, 0xf5, 0x21, 0x00


	//----- nvinfo : EIATTR_SPARSE_MMA_MASK
	.align		4
.L_19:
        /*0048*/ 	.byte	0x03, 0x50
        /*004a*/ 	.short	0x0000


	//----- nvinfo : EIATTR_MAXREG_COUNT
	.align		4
        /*004c*/ 	.byte	0x03, 0x1b
        /*004e*/ 	.short	0x00ff


	//----- nvinfo : EIATTR_MERCURY_ISA_VERSION
	.align		4
        /*0050*/ 	.byte	0x03, 0x5f
        /*0052*/ 	.short	0x0101


	//----- nvinfo : EIATTR_VRC_CTA_INIT_COUNT
	.align		4
        /*0054*/ 	.byte	0x02, 0x4a
	.zero		1
	.zero		1


	//----- nvinfo : EIATTR_EXIT_INSTR_OFFSETS
	.align		4
        /*0058*/ 	.byte	0x04, 0x1c
        /*005a*/ 	.short	(.L_21 - .L_20)


	//   ....[0]....
.L_20:
        /*005c*/ 	.word	0x00000070


	//   ....[1]....
        /*0060*/ 	.word	0x00000090


	//   ....[2]....
        /*0064*/ 	.word	0x00003c80


	//----- nvinfo : EIATTR_CRS_STACK_SIZE
	.align		4
.L_21:
        /*0068*/ 	.byte	0x04, 0x1e
        /*006a*/ 	.short	(.L_23 - .L_22)
.L_22:
        /*006c*/ 	.word	0x00000000


	//----- nvinfo : EIATTR_CBANK_PARAM_SIZE
	.align		4
.L_23:
        /*0070*/ 	.byte	0x03, 0x19
        /*0072*/ 	.short	0x0018


	//----- nvinfo : EIATTR_PARAM_CBANK
	.align		4
        /*0074*/ 	.byte	0x04, 0x0a
        /*0076*/ 	.short	(.L_25 - .L_24)
	.align		4
.L_24:
        /*0078*/ 	.word	index@(.nv.constant0._Z10matrixNormPfS_ii)
        /*007c*/ 	.short	0x0380
        /*007e*/ 	.short	0x0018


	//----- nvinfo : EIATTR_SW_WAR
	.align		4
.L_25:
        /*0080*/ 	.byte	0x04, 0x36
        /*0082*/ 	.short	(.L_27 - .L_26)
.L_26:
        /*0084*/ 	.word	0x00000008
.L_27:


//--------------------- .nv.callgraph             --------------------------
	.section	.nv.callgraph,"",@"SHT_CUDA_CALLGRAPH"
	.align	4
	.sectionentsize	8
	.align		4
        /*0000*/ 	.word	0x00000000
	.align		4
        /*0004*/ 	.word	0xffffffff
	.align		4
        /*0008*/ 	.word	0x00000000
	.align		4
        /*000c*/ 	.word	0xfffffffe
	.align		4
        /*0010*/ 	.word	0x00000000
	.align		4
        /*0014*/ 	.word	0xfffffffd
	.align		4
        /*0018*/ 	.word	0x00000000
	.align		4
        /*001c*/ 	.word	0xfffffffc


//--------------------- .text._Z10matrixNormPfS_ii --------------------------
	.section	.text._Z10matrixNormPfS_ii,"ax",@progbits
	.align	128
        .global         _Z10matrixNormPfS_ii
        .type           _Z10matrixNormPfS_ii,@function
        .size           _Z10matrixNormPfS_ii,(.L_x_117 - _Z10matrixNormPfS_ii)
        .other          _Z10matrixNormPfS_ii,@"STO_CUDA_ENTRY STV_DEFAULT"
_Z10matrixNormPfS_ii:
.text._Z10matrixNormPfS_ii:
[----:B------:R-:W-:Y:S01]  /*0000*/  LDC R1, c[0x0][0x37c] ;  /* 0x0000df00ff017b82 */ /* 0x000fe20000000800 */
[----:B------:R-:W0:Y:S07]  /*0010*/  S2R R0, SR_TID.X ;  /* 0x0000000000007919 */ /* 0x000e2e0000002100 */
[----:B------:R-:W0:Y:S08]  /*0020*/  S2UR UR4, SR_CTAID.X ;  /* 0x00000000000479c3 */ /* 0x000e300000002500 */
[----:B------:R-:W0:Y:S08]  /*0030*/  LDC R19, c[0x0][0x360] ;  /* 0x0000d800ff137b82 */ /* 0x000e300000000800 */
[----:B------:R-:W1:Y:S01]  /*0040*/  LDC R6, c[0x0][0x390] ;  /* 0x0000e400ff067b82 */ /* 0x000e620000000800 */
[----:B0-----:R-:W-:-:S05]  /*0050*/  IMAD R19, R19, UR4, R0 ;  /* 0x0000000413137c24 */ /* 0x001fca000f8e0200 */
[----:B-1----:R-:W-:-:S13]  /*0060*/  ISETP.GE.AND P0, PT, R19, R6, PT ;  /* 0x000000061300720c */ /* 0x002fda0003f06270 */
[----:B------:R-:W-:Y:S05]  /*0070*/  @P0 EXIT ;  /* 0x000000000000094d */ /* 0x000fea0003800000 */
[----:B------:R-:W-:-:S13]  /*0080*/  ISETP.GE.AND P0, PT, R6, 0x1, PT ;  /* 0x000000010600780c */ /* 0x000fda0003f06270 */
[----:B------:R-:W-:Y:S05]  /*0090*/  @!P0 EXIT ;  /* 0x000000000000894d */ /* 0x000fea0003800000 */
[C---:B------:R-:W-:Y:S01]  /*00a0*/  LOP3.LUT R10, R6.reuse, 0x7ffffff0, RZ, 0xc0, !PT ;  /* 0x7ffffff0060a7812 */ /* 0x040fe200078ec0ff */
[----:B------:R-:W0:Y:S01]  /*00b0*/  LDCU.64 UR4, c[0x0][0x358] ;  /* 0x00006b00ff0477ac */ /* 0x000e220008000a00 */
[C---:B------:R-:W-:Y:S02]  /*00c0*/  IADD3 R18, PT, PT, R6.reuse, -0x1, RZ ;  /* 0xffffffff06127810 */ /* 0x040fe40007ffe0ff */
[C---:B------:R-:W-:Y:S02]  /*00d0*/  LOP3.LUT R13, R6.reuse, 0xf, RZ, 0xc0, !PT ;  /* 0x0000000f060d7812 */ /* 0x040fe400078ec0ff */
[C---:B------:R-:W-:Y:S02]  /*00e0*/  LOP3.LUT R12, R6.reuse, 0x7, RZ, 0xc0, !PT ;  /* 0x00000007060c7812 */ /* 0x040fe400078ec0ff */
[C---:B------:R-:W-:Y:S02]  /*00f0*/  LOP3.LUT R11, R6.reuse, 0x3, RZ, 0xc0, !PT ;  /* 0x00000003060b7812 */ /* 0x040fe400078ec0ff */
[----:B------:R-:W-:-:S02]  /*0100*/  LOP3.LUT R9, R6, 0x1, RZ, 0xc0, !PT ;  /* 0x0000000106097812 */ /* 0x000fc400078ec0ff */
[C---:B------:R-:W-:Y:S02]  /*0110*/  LOP3.LUT R8, R6.reuse, 0x7ffffffe, RZ, 0xc0, !PT ;  /* 0x7ffffffe06087812 */ /* 0x040fe400078ec0ff */
[----:B------:R-:W-:Y:S02]  /*0120*/  LOP3.LUT R7, R6, 0x7ffffff8, RZ, 0xc0, !PT ;  /* 0x7ffffff806077812 */ /* 0x000fe400078ec0ff */
[----:B------:R-:W-:Y:S02]  /*0130*/  I2FP.F32.S32 R6, R6 ;  /* 0x0000000600067245 */ /* 0x000fe40000201400 */
[----:B------:R-:W-:-:S07]  /*0140*/  IADD3 R5, PT, PT, -R10, RZ, RZ ;  /* 0x000000ff0a057210 */ /* 0x000fce0007ffe1ff */
.L_x_102:
[----:B------:R-:W-:Y:S01]  /*0150*/  ISETP.GE.U32.AND P0, PT, R18, 0xf, PT ;  /* 0x0000000f1200780c */ /* 0x000fe20003f06070 */
[----:B0---4-:R-:W-:Y:S01]  /*0160*/  HFMA2 R0, -RZ, RZ, 0, 0 ;  /* 0x00000000ff007431 */ /* 0x011fe200000001ff */
[----:B------:R-:W-:-:S11]  /*0170*/  MOV R3, RZ ;  /* 0x000000ff00037202 */ /* 0x000fd60000000f00 */
[----:B-123--:R-:W-:Y:S05]  /*0180*/  @!P0 BRA `(.L_x_0) ;  /* 0x0000000000e88947 */ /* 0x00efea0003800000 */
[----:B------:R-:W-:Y:S02]  /*0190*/  MOV R3, RZ ;  /* 0x000000ff00037202 */ /* 0x000fe40000000f00 */
[----:B------:R-:W-:Y:S02]  /*01a0*/  MOV R20, R19 ;  /* 0x0000001300147202 */ /* 0x000fe40000000f00 */
[----:B------:R-:W-:-:S07]  /*01b0*/  MOV R23, R5 ;  /* 0x0000000500177202 */ /* 0x000fce0000000f00 */
.L_x_1:
[----:B------:R-:W1:Y:S08]  /*01c0*/  LDC.64 R16, c[0x0][0x380] ;  /* 0x0000e000ff107b82 */ /* 0x000e700000000a00 */
[----:B------:R-:W2:Y:S01]  /*01d0*/  LDC R21, c[0x0][0x390] ;  /* 0x0000e400ff157b82 */ /* 0x000ea20000000800 */
[----:B-1----:R-:W-:-:S05]  /*01e0*/  IMAD.WIDE R16, R20, 0x4, R16 ;  /* 0x0000000414107825 */ /* 0x002fca00078e0210 */
[----:B0-----:R-:W3:Y:S01]  /*01f0*/  LDG.E R2, desc[UR4][R16.64] ;  /* 0x0000000410027981 */ /* 0x001ee2000c1e1900 */
[----:B--2---:R-:W-:-:S05]  /*0200*/  IMAD.WIDE.U32 R28, R21, 0x4, R16 ;  /* 0x00000004151c7825 */ /* 0x004fca00078e0010 */
[----:B------:R-:W2:Y:S01]  /*0210*/  LDG.E R26, desc[UR4][R28.64] ;  /* 0x000000041c1a7981 */ /* 0x000ea2000c1e1900 */
[----:B------:R-:W-:-:S05]  /*0220*/  IMAD.WIDE.U32 R14, R21, 0x4, R28 ;  /* 0x00000004150e7825 */ /* 0x000fca00078e001c */
[----:B------:R0:W4:Y:S02]  /*0230*/  LDG.E R25, desc[UR4][R14.64] ;  /* 0x000000040e197981 */ /* 0x000124000c1e1900 */
[----:B0-----:R-:W-:-:S05]  /*0240*/  IMAD.WIDE.U32 R14, R21, 0x4, R14 ;  /* 0x00000004150e7825 */ /* 0x001fca00078e000e */
[----:B------:R-:W5:Y:S01]  /*0250*/  LDG.E R24, desc[UR4][R14.64] ;  /* 0x000000040e187981 */ /* 0x000f62000c1e1900 */
[----:B------:R-:W-:-:S05]  /*0260*/  IMAD.WIDE.U32 R28, R21, 0x4, R14 ;  /* 0x00000004151c7825 */ /* 0x000fca00078e000e */
[----:B------:R-:W5:Y:S01]  /*0270*/  LDG.E R0, desc[UR4][R28.64] ;  /* 0x000000041c007981 */ /* 0x000f62000c1e1900 */
[----:B------:R-:W-:-:S05]  /*0280*/  IMAD.WIDE.U32 R16, R21, 0x4, R28 ;  /* 0x0000000415107825 */ /* 0x000fca00078e001c */
[----:B------:R0:W5:Y:S02]  /*0290*/  LDG.E R22, desc[UR4][R16.64] ;  /* 0x0000000410167981 */ /* 0x000164000c1e1900 */
[----:B0-----:R-:W-:-:S05]  /*02a0*/  IMAD.WIDE.U32 R16, R21, 0x4, R16 ;  /* 0x0000000415107825 */ /* 0x001fca00078e0010 */
[----:B------:R-:W5:Y:S01]  /*02b0*/  LDG.E R4, desc[UR4][R16.64] ;  /* 0x0000000410047981 */ /* 0x000f62000c1e1900 */
[----:B------:R-:W-:-:S05]  /*02c0*/  IMAD.WIDE.U32 R14, R21, 0x4, R16 ;  /* 0x00000004150e7825 */ /* 0x000fca00078e0010 */
[----:B------:R0:W5:Y:S01]  /*02d0*/  LDG.E R27, desc[UR4][R14.64] ;  /* 0x000000040e1b7981 */ /* 0x000162000c1e1900 */
[----:B---3--:R-:W-:Y:S01]  /*02e0*/  FADD R29, R2, R3 ;  /* 0x00000003021d7221 */ /* 0x008fe20000000000 */
[----:B------:R-:W-:-:S04]  /*02f0*/  IMAD.WIDE.U32 R2, R21, 0x4, R14 ;  /* 0x0000000415027825 */ /* 0x000fc800078e000e */
[----:B0-----:R-:W-:-:S04]  /*0300*/  IMAD.WIDE.U32 R14, R21, 0x4, R2 ;  /* 0x00000004150e7825 */ /* 0x001fc800078e0002 */
[----:B--2---:R-:W-:Y:S01]  /*0310*/  FADD R29, R29, R26 ;  /* 0x0000001a1d1d7221 */ /* 0x004fe20000000000 */
[----:B------:R-:W2:Y:S01]  /*0320*/  LDG.E R2, desc[UR4][R2.64] ;  /* 0x0000000402027981 */ /* 0x000ea2000c1e1900 */
[----:B------:R-:W-:-:S03]  /*0330*/  IMAD.WIDE.U32 R16, R21, 0x4, R14 ;  /* 0x0000000415107825 */ /* 0x000fc600078e000e */
[----:B------:R-:W3:Y:S04]  /*0340*/  LDG.E R28, desc[UR4][R14.64] ;  /* 0x000000040e1c7981 */ /* 0x000ee8000c1e1900 */
[----:B------:R0:W3:Y:S01]  /*0350*/  LDG.E R26, desc[UR4][R16.64] ;  /* 0x00000004101a7981 */ /* 0x0000e2000c1e1900 */
[----:B----4-:R-:W-:Y:S01]  /*0360*/  FADD R25, R29, R25 ;  /* 0x000000191d197221 */ /* 0x010fe20000000000 */
[----:B0-----:R-:W-:-:S05]  /*0370*/  IMAD.WIDE.U32 R16, R21, 0x4, R16 ;  /* 0x0000000415107825 */ /* 0x001fca00078e0010 */
[----:B------:R0:W4:Y:S01]  /*0380*/  LDG.E R29, desc[UR4][R16.64] ;  /* 0x00000004101d7981 */ /* 0x000122000c1e1900 */
[----:B-----5:R-:W-:Y:S01]  /*0390*/  FADD R15, R25, R24 ;  /* 0x00000018190f7221 */ /* 0x020fe20000000000 */
[----:B0-----:R-:W-:-:S05]  /*03a0*/  IMAD.WIDE.U32 R16, R21, 0x4, R16 ;  /* 0x0000000415107825 */ /* 0x001fca00078e0010 */
[----:B------:R0:W5:Y:S01]  /*03b0*/  LDG.E R3, desc[UR4][R16.64] ;  /* 0x0000000410037981 */ /* 0x000162000c1e1900 */
[----:B------:R-:W-:-:S04]  /*03c0*/  IMAD.WIDE.U32 R24, R21, 0x4, R16 ;  /* 0x0000000415187825 */ /* 0x000fc800078e0010 */
[----:B0-----:R-:W-:Y:S01]  /*03d0*/  FADD R17, R15, R0 ;  /* 0x000000000f117221 */ /* 0x001fe20000000000 */
[----:B------:R-:W-:Y:S01]  /*03e0*/  IMAD.WIDE.U32 R14, R21, 0x4, R24 ;  /* 0x00000004150e7825 */ /* 0x000fe200078e0018 */
[----:B------:R0:W5:Y:S03]  /*03f0*/  LDG.E R0, desc[UR4][R24.64] ;  /* 0x0000000418007981 */ /* 0x000166000c1e1900 */
[----:B0-----:R-:W-:Y:S02]  /*0400*/  FADD R25, R17, R22 ;  /* 0x0000001611197221 */ /* 0x001fe40000000000 */
[----:B------:R0:W5:Y:S02]  /*0410*/  LDG.E R22, desc[UR4][R14.64] ;  /* 0x000000040e167981 */ /* 0x000164000c1e1900 */
[----:B0-----:R-:W-:-:S06]  /*0420*/  IMAD.WIDE.U32 R14, R21, 0x4, R14 ;  /* 0x00000004150e7825 */ /* 0x001fcc00078e000e */
[----:B------:R-:W5:Y:S01]  /*0430*/  LDG.E R14, desc[UR4][R14.64] ;  /* 0x000000040e0e7981 */ /* 0x000f62000c1e1900 */
[----:B------:R-:W-:-:S04]  /*0440*/  FADD R4, R25, R4 ;  /* 0x0000000419047221 */ /* 0x000fc80000000000 */
[----:B------:R-:W-:Y:S01]  /*0450*/  FADD R27, R4, R27 ;  /* 0x0000001b041b7221 */ /* 0x000fe20000000000 */
[----:B------:R-:W-:-:S04]  /*0460*/  IADD3 R23, PT, PT, R23, 0x10, RZ ;  /* 0x0000001017177810 */ /* 0x000fc80007ffe0ff */
[----:B------:R-:W-:Y:S02]  /*0470*/  ISETP.NE.AND P0, PT, R23, RZ, PT ;  /* 0x000000ff1700720c */ /* 0x000fe40003f05270 */
[----:B------:R-:W-:Y:S01]  /*0480*/  LEA R20, R21, R20, 0x4 ;  /* 0x0000001415147211 */ /* 0x000fe200078e20ff */
[----:B--2---:R-:W-:-:S04]  /*0490*/  FADD R27, R27, R2 ;  /* 0x000000021b1b7221 */ /* 0x004fc80000000000 */
[----:B---3--:R-:W-:-:S04]  /*04a0*/  FADD R27, R27, R28 ;  /* 0x0000001c1b1b7221 */ /* 0x008fc80000000000 */
[----:B------:R-:W-:-:S04]  /*04b0*/  FADD R26, R27, R26 ;  /* 0x0000001a1b1a7221 */ /* 0x000fc80000000000 */
[----:B----4-:R-:W-:-:S04]  /*04c0*/  FADD R26, R26, R29 ;  /* 0x0000001d1a1a7221 */ /* 0x010fc80000000000 */
[----:B-----5:R-:W-:-:S04]  /*04d0*/  FADD R3, R26, R3 ;  /* 0x000000031a037221 */ /* 0x020fc80000000000 */
[----:B------:R-:W-:-:S04]  /*04e0*/  FADD R3, R3, R0 ;  /* 0x0000000003037221 */ /* 0x000fc80000000000 */
[----:B------:R-:W-:-:S04]  /*04f0*/  FADD R3, R3, R22 ;  /* 0x0000001603037221 */ /* 0x000fc80000000000 */
[----:B------:R-:W-:Y:S01]  /*0500*/  FADD R3, R3, R14 ;  /* 0x0000000e03037221 */ /* 0x000fe20000000000 */
[----:B------:R-:W-:Y:S06]  /*0510*/  @P0 BRA `(.L_x_1) ;  /* 0xfffffffc00280947 */ /* 0x000fec000383ffff */
[----:B------:R-:W-:-:S07]  /*0520*/  MOV R0, R10 ;  /* 0x0000000a00007202 */ /* 0x000fce0000000f00 */
.L_x_0:
[----:B------:R-:W-:-:S13]  /*0530*/  ISETP.NE.AND P0, PT, R13, RZ, PT ;  /* 0x000000ff0d00720c */ /* 0x000fda0003f05270 */
[----:B------:R-:W-:Y:S05]  /*0540*/  @!P0 BRA `(.L_x_2) ;  /* 0x0000000400148947 */ /* 0x000fea0003800000 */
[----:B------:R-:W-:Y:S02]  /*0550*/  IADD3 R2, PT, PT, R13, -0x1, RZ ;  /* 0xffffffff0d027810 */ /* 0x000fe40007ffe0ff */
[----:B------:R-:W-:Y:S02]  /*0560*/  ISETP.NE.AND P1, PT, R12, RZ, PT ;  /* 0x000000ff0c00720c */ /* 0x000fe40003f25270 */
[----:B------:R-:W-:-:S13]  /*0570*/  ISETP.GE.U32.AND P0, PT, R2, 0x7, PT ;  /* 0x000000070200780c */ /* 0x000fda0003f06070 */
[----:B------:R-:W-:Y:S05]  /*0580*/  @!P0 BRA `(.L_x_3) ;  /* 0x0000000000708947 */ /* 0x000fea0003800000 */
[----:B------:R-:W1:Y:S08]  /*0590*/  LDC R2, c[0x0][0x390] ;  /* 0x0000e400ff027b82 */ /* 0x000e700000000800 */
[----:B------:R-:W2:Y:S01]  /*05a0*/  LDC.64 R22, c[0x0][0x380] ;  /* 0x0000e000ff167b82 */ /* 0x000ea20000000a00 */
[----:B-1----:R-:W-:-:S04]  /*05b0*/  IMAD R15, R0, R2, R19 ;  /* 0x00000002000f7224 */ /* 0x002fc800078e0213 */
[----:B--2---:R-:W-:-:S04]  /*05c0*/  IMAD.WIDE R22, R15, 0x4, R22 ;  /* 0x000000040f167825 */ /* 0x004fc800078e0216 */
[C---:B------:R-:W-:Y:S02]  /*05d0*/  IMAD.WIDE.U32 R20, R2.reuse, 0x4, R22 ;  /* 0x0000000402147825 */ /* 0x040fe400078e0016 */
[----:B0-----:R-:W2:Y:S02]  /*05e0*/  LDG.E R22, desc[UR4][R22.64] ;  /* 0x0000000416167981 */ /* 0x001ea4000c1e1900 */
[C---:B------:R-:W-:Y:S02]  /*05f0*/  IMAD.WIDE.U32 R14, R2.reuse, 0x4, R20 ;  /* 0x00000004020e7825 */ /* 0x040fe400078e0014 */
[----:B------:R-:W3:Y:S02]  /*0600*/  LDG.E R20, desc[UR4][R20.64] ;  /* 0x0000000414147981 */ /* 0x000ee4000c1e1900 */
[C---:B------:R-:W-:Y:S02]  /*0610*/  IMAD.WIDE.U32 R16, R2.reuse, 0x4, R14 ;  /* 0x0000000402107825 */ /* 0x040fe400078e000e */
[----:B------:R0:W4:Y:S02]  /*0620*/  LDG.E R4, desc[UR4][R14.64] ;  /* 0x000000040e047981 */ /* 0x000124000c1e1900 */
[----:B------:R-:W-:-:S02]  /*0630*/  IMAD.WIDE.U32 R24, R2, 0x4, R16 ;  /* 0x0000000402187825 */ /* 0x000fc400078e0010 */
[----:B------:R-:W5:Y:S02]  /*0640*/  LDG.E R16, desc[UR4][R16.64] ;  /* 0x0000000410107981 */ /* 0x000f64000c1e1900 */
[C---:B------:R-:W-:Y:S02]  /*0650*/  IMAD.WIDE.U32 R26, R2.reuse, 0x4, R24 ;  /* 0x00000004021a7825 */ /* 0x040fe400078e0018 */
[----:B------:R-:W5:Y:S02]  /*0660*/  LDG.E R24, desc[UR4][R24.64] ;  /* 0x0000000418187981 */ /* 0x000f64000c1e1900 */
[C---:B------:R-:W-:Y:S02]  /*0670*/  IMAD.WIDE.U32 R28, R2.reuse, 0x4, R26 ;  /* 0x00000004021c7825 */ /* 0x040fe400078e001a */
[----:B------:R-:W5:Y:S02]  /*0680*/  LDG.E R26, desc[UR4][R26.64] ;  /* 0x000000041a1a7981 */ /* 0x000f64000c1e1900 */
[----:B0-----:R-:W-:-:S02]  /*0690*/  IMAD.WIDE.U32 R14, R2, 0x4, R28 ;  /* 0x00000004020e7825 */ /* 0x001fc400078e001c */
[----:B------:R-:W5:Y:S04]  /*06a0*/  LDG.E R28, desc[UR4][R28.64] ;  /* 0x000000041c1c7981 */ /* 0x000f68000c1e1900 */
[----:B------:R-:W5:Y:S01]  /*06b0*/  LDG.E R2, desc[UR4][R14.64] ;  /* 0x000000040e027981 */ /* 0x000f62000c1e1900 */
[----:B------:R-:W-:Y:S01]  /*06c0*/  IADD3 R0, PT, PT, R0, 0x8, RZ ;  /* 0x0000000800007810 */ /* 0x000fe20007ffe0ff */
[----:B--2---:R-:W-:-:S04]  /*06d0*/  FADD R3, R3, R22 ;  /* 0x0000001603037221 */ /* 0x004fc80000000000 */
[----:B---3--:R-:W-:-:S04]  /*06e0*/  FADD R3, R3, R20 ;  /* 0x0000001403037221 */ /* 0x008fc80000000000 */
[----:B----4-:R-:W-:-:S04]  /*06f0*/  FADD R3, R3, R4 ;  /* 0x0000000403037221 */ /* 0x010fc80000000000 */
[----:B-----5:R-:W-:-:S04]  /*0700*/  FADD R3, R3, R16 ;  /* 0x0000001003037221 */ /* 0x020fc80000000000 */
[----:B------:R-:W-:-:S04]  /*0710*/  FADD R3, R3, R24 ;  /* 0x0000001803037221 */ /* 0x000fc80000000000 */
[----:B------:R-:W-:-:S04]  /*0720*/  FADD R3, R3, R26 ;  /* 0x0000001a03037221 */ /* 0x000fc80000000000 */
[----:B------:R-:W-:-:S04]  /*0730*/  FADD R3, R3, R28 ;  /* 0x0000001c03037221 */ /* 0x000fc80000000000 */
[----:B------:R-:W-:-:S07]  /*0740*/  FADD R3, R3, R2 ;  /* 0x0000000203037221 */ /* 0x000fce0000000000 */
.L_x_3:
        /* <DEDUP_REMOVED lines=13> */
[----:B------:R-:W-:Y:S02]  /*0820*/  IMAD.WIDE.U32 R16, R17, 0x4, R14 ;  /* 0x0000000411107825 */ /* 0x000fe400078e000e */
[----:B------:R-:W4:Y:S04]  /*0830*/  LDG.E R14, desc[UR4][R14.64] ;  /* 0x000000040e0e7981 */ /* 0x000f28000c1e1900 */
[----:B------:R-:W5:Y:S01]  /*0840*/  LDG.E R16, desc[UR4][R16.64] ;  /* 0x0000000410107981 */ /* 0x000f62000c1e1900 */
[----:B------:R-:W-:Y:S01]  /*0850*/  IADD3 R0, PT, PT, R0, 0x4, RZ ;  /* 0x0000000400007810 */ /* 0x000fe20007ffe0ff */
[----:B--2---:R-:W-:-:S04]  /*0860*/  FADD R3, R3, R22 ;  /* 0x0000001603037221 */ /* 0x004fc80000000000 */
[----:B---3--:R-:W-:-:S04]  /*0870*/  FADD R3, R3, R20 ;  /* 0x0000001403037221 */ /* 0x008fc80000000000 */
[----:B----4-:R-:W-:-:S04]  /*0880*/  FADD R3, R3, R14 ;  /* 0x0000000e03037221 */ /* 0x010fc80000000000 */
[----:B-----5:R-:W-:-:S07]  /*0890*/  FADD R3, R3, R16 ;  /* 0x0000001003037221 */ /* 0x020fce0000000000 */
.L_x_4:
[----:B------:R-:W-:Y:S05]  /*08a0*/  @!P1 BRA `(.L_x_2) ;  /* 0x00000000003c9947 */ /* 0x000fea0003800000 */
[----:B------:R-:W1:Y:S08]  /*08b0*/  LDC R21, c[0x0][0x390] ;  /* 0x0000e400ff157b82 */ /* 0x000e700000000800 */
[----:B------:R-:W2:Y:S01]  /*08c0*/  LDC.64 R14, c[0x0][0x380] ;  /* 0x0000e000ff0e7b82 */ /* 0x000ea20000000a00 */
[----:B-1----:R-:W-:-:S04]  /*08d0*/  IMAD R17, R0, R21, R19 ;  /* 0x0000001500117224 */ /* 0x002fc800078e0213 */
[----:B--2---:R-:W-:-:S05]  /*08e0*/  IMAD.WIDE R14, R17, 0x4, R14 ;  /* 0x00000004110e7825 */ /* 0x004fca00078e020e */
[----:B0-----:R-:W2:Y:S01]  /*08f0*/  LDG.E R0, desc[UR4][R14.64] ;  /* 0x000000040e007981 */ /* 0x001ea2000c1e1900 */
[----:B------:R-:W-:Y:S01]  /*0900*/  ISETP.NE.AND P0, PT, R11, 0x1, PT ;  /* 0x000000010b00780c */ /* 0x000fe20003f05270 */
[----:B--2---:R-:W-:-:S12]  /*0910*/  FADD R3, R3, R0 ;  /* 0x0000000003037221 */ /* 0x004fd80000000000 */
[----:B------:R-:W-:Y:S05]  /*0920*/  @!P0 BRA `(.L_x_2) ;  /* 0x00000000001c8947 */ /* 0x000fea0003800000 */
[----:B------:R-:W-:Y:S01]  /*0930*/  ISETP.NE.AND P0, PT, R11, 0x2, PT ;  /* 0x000000020b00780c */ /* 0x000fe20003f05270 */
[----:B------:R-:W-:-:S12]  /*0940*/  IMAD.WIDE.U32 R16, R21, 0x4, R14 ;  /* 0x0000000415107825 */ /* 0x000fd800078e000e */
[----:B------:R-:W-:Y:S02]  /*0950*/  @P0 IMAD.WIDE.U32 R14, R21, 0x4, R16 ;  /* 0x00000004150e0825 */ /* 0x000fe400078e0010 */
[----:B------:R-:W2:Y:S04]  /*0960*/  LDG.E R16, desc[UR4][R16.64] ;  /* 0x0000000410107981 */ /* 0x000ea8000c1e1900 */
[----:B------:R-:W3:Y:S01]  /*0970*/  @P0 LDG.E R14, desc[UR4][R14.64] ;  /* 0x000000040e0e0981 */ /* 0x000ee2000c1e1900 */
[----:B--2---:R-:W-:-:S04]  /*0980*/  FADD R3, R3, R16 ;  /* 0x0000001003037221 */ /* 0x004fc80000000000 */
[----:B---3--:R-:W-:-:S07]  /*0990*/  @P0 FADD R3, R3, R14 ;  /* 0x0000000e03030221 */ /* 0x008fce0000000000 */
.L_x_2:
[----:B------:R-:W1:Y:S01]  /*09a0*/  MUFU.RCP R15, R6 ;  /* 0x00000006000f7308 */ /* 0x000e620000001000 */
[----:B------:R-:W-:Y:S01]  /*09b0*/  BSSY.RECONVERGENT B2, `(.L_x_5) ;  /* 0x000000e000027945 */ /* 0x000fe20003800200 */
[----:B------:R-:W-:-:S06]  /*09c0*/  ISETP.NE.AND P2, PT, R18, RZ, PT ;  /* 0x000000ff1200720c */ /* 0x000fcc0003f45270 */
[----:B------:R-:W2:Y:S01]  /*09d0*/  FCHK P0, R3, R6 ;  /* 0x0000000603007302 */ /* 0x000ea20000000000 */
[----:B-1----:R-:W-:-:S04]  /*09e0*/  FFMA R4, R15, -R6, 1 ;  /* 0x3f8000000f047423 */ /* 0x002fc80000000806 */
[----:B------:R-:W-:-:S04]  /*09f0*/  FFMA R4, R15, R4, R15 ;  /* 0x000000040f047223 */ /* 0x000fc8000000000f */
[----:B------:R-:W-:-:S04]  /*0a00*/  FFMA R0, R4, R3, RZ ;  /* 0x0000000304007223 */ /* 0x000fc800000000ff */
[----:B------:R-:W-:-:S04]  /*0a10*/  FFMA R15, R0, -R6, R3 ;  /* 0x80000006000f7223 */ /* 0x000fc80000000003 */
[----:B------:R-:W-:Y:S01]  /*0a20*/  FFMA R4, R4, R15, R0 ;  /* 0x0000000f04047223 */ /* 0x000fe20000000000 */
[----:B--2---:R-:W-:Y:S06]  /*0a30*/  @!P0 BRA `(.L_x_6) ;  /* 0x0000000000148947 */ /* 0x004fec0003800000 */
[----:B------:R-:W-:Y:S02]  /*0a40*/  MOV R0, R3 ;  /* 0x0000000300007202 */ /* 0x000fe40000000f00 */
[----:B------:R-:W-:Y:S02]  /*0a50*/  MOV R3, R6 ;  /* 0x0000000600037202 */ /* 0x000fe40000000f00 */
[----:B------:R-:W-:-:S07]  /*0a60*/  MOV R20, 0xa80 ;  /* 0x00000a8000147802 */ /* 0x000fce0000000f00 */
[----:B0-----:R-:W-:Y:S05]  /*0a70*/  CALL.REL.NOINC `($__internal_1_$__cuda_sm3x_div_rn_noftz_f32_slowpath) ;  /* 0x0000003000e07944 */ /* 0x001fea0003c00000 */
[----:B------:R-:W-:-:S07]  /*0a80*/  MOV R4, R0 ;  /* 0x0000000000047202 */ /* 0x000fce0000000f00 */
.L_x_6:
[----:B0-----:R-:W-:Y:S05]  /*0a90*/  BSYNC.RECONVERGENT B2 ;  /* 0x0000000000027941 */ /* 0x001fea0003800200 */
.L_x_5:
[----:B------:R-:W-:Y:S01]  /*0aa0*/  HFMA2 R0, -RZ, RZ, 0, 0 ;  /* 0x00000000ff007431 */ /* 0x000fe200000001ff */
[----:B------:R-:W-:Y:S01]  /*0ab0*/  MOV R15, RZ ;  /* 0x000000ff000f7202 */ /* 0x000fe20000000f00 */
[----:B------:R-:W-:Y:S06]  /*0ac0*/  @!P2 BRA `(.L_x_7) ;  /* 0x000000080084a947 */ /* 0x000fec0003800000 */
[----:B------:R-:W-:Y:S02]  /*0ad0*/  MOV R0, RZ ;  /* 0x000000ff00007202 */ /* 0x000fe40000000f00 */
[----:B------:R-:W-:-:S07]  /*0ae0*/  MOV R15, RZ ;  /* 0x000000ff000f7202 */ /* 0x000fce0000000f00 */
.L_x_14:
[----:B------:R-:W0:Y:S08]  /*0af0*/  LDC R17, c[0x0][0x390] ;  /* 0x0000e400ff117b82 */ /* 0x000e300000000800 */
[----:B------:R-:W1:Y:S01]  /*0b00*/  LDC.64 R2, c[0x0][0x380] ;  /* 0x0000e000ff027b82 */ /* 0x000e620000000a00 */
[----:B0-----:R-:W-:-:S04]  /*0b10*/  IMAD R21, R0, R17, R19 ;  /* 0x0000001100157224 */ /* 0x001fc800078e0213 */
[----:B-1----:R-:W-:-:S05]  /*0b20*/  IMAD.WIDE R2, R21, 0x4, R2 ;  /* 0x0000000415027825 */ /* 0x002fca00078e0202 */
[----:B------:R-:W2:Y:S01]  /*0b30*/  LDG.E R21, desc[UR4][R2.64] ;  /* 0x0000000402157981 */ /* 0x000ea2000c1e1900 */
[----:B------:R-:W-:Y:S01]  /*0b40*/  IADD3 R0, PT, PT, R0, 0x2, RZ ;  /* 0x0000000200007810 */ /* 0x000fe20007ffe0ff */
[----:B------:R-:W-:Y:S01]  /*0b50*/  BSSY.RECONVERGENT B0, `(.L_x_8) ;  /* 0x0000049000007945 */ /* 0x000fe20003800200 */
[----:B------:R-:W-:Y:S02]  /*0b60*/  HFMA2 R16, -RZ, RZ, 1.875, 0 ;  /* 0x3f800000ff107431 */ /* 0x000fe400000001ff */
[----:B------:R-:W-:Y:S01]  /*0b70*/  ISETP.NE.AND P0, PT, R0, R8, PT ;  /* 0x000000080000720c */ /* 0x000fe20003f05270 */
[----:B--2---:R-:W-:-:S05]  /*0b80*/  FADD R14, R21, -R4 ;  /* 0x80000004150e7221 */ /* 0x004fca0000000000 */
[----:B------:R-:W-:-:S13]  /*0b90*/  FSETP.NEU.AND P1, PT, R14, 1, PT ;  /* 0x3f8000000e00780b */ /* 0x000fda0003f2d000 */
[----:B------:R-:W-:Y:S05]  /*0ba0*/  @!P1 BRA `(.L_x_9) ;  /* 0x00000004000c9947 */ /* 0x000fea0003800000 */
[----:B------:R-:W-:-:S13]  /*0bb0*/  FSETP.NAN.AND P1, PT, |R14|, |R14|, PT ;  /* 0x4000000e0e00720b */ /* 0x000fda0003f28200 */
[----:B------:R-:W-:Y:S05]  /*0bc0*/  @P1 BRA `(.L_x_10) ;  /* 0x0000000400001947 */ /* 0x000fea0003800000 */
[C---:B------:R-:W-:Y:S01]  /*0bd0*/  FMUL R21, |R14|.reuse, 16777216 ;  /* 0x4b8000000e157820 */ /* 0x040fe20000400200 */
[C---:B------:R-:W-:Y:S02]  /*0be0*/  FSETP.GEU.AND P1, PT, |R14|.reuse, 1.175494350822287508e-38, PT ;  /* 0x008000000e00780b */ /* 0x040fe40003f2e200 */
[----:B------:R-:W-:Y:S02]  /*0bf0*/  MOV R27, 0x3a2c32e4 ;  /* 0x3a2c32e4001b7802 */ /* 0x000fe40000000f00 */
[----:B------:R-:W-:Y:S02]  /*0c00*/  FSEL R21, R21, |R14|, !P1 ;  /* 0x4000000e15157208 */ /* 0x000fe40004800000 */
[----:B------:R-:W-:Y:S02]  /*0c10*/  FSETP.NEU.AND P4, PT, R14, RZ, PT ;  /* 0x000000ff0e00720b */ /* 0x000fe40003f8d000 */
[----:B------:R-:W-:-:S04]  /*0c20*/  IADD3 R16, PT, PT, R21, -0x3f3504f3, RZ ;  /* 0xc0cafb0d15107810 */ /* 0x000fc80007ffe0ff */
[----:B------:R-:W-:-:S04]  /*0c30*/  LOP3.LUT R22, R16, 0xff800000, RZ, 0xc0, !PT ;  /* 0xff80000010167812 */ /* 0x000fc800078ec0ff */
[-C--:B------:R-:W-:Y:S02]  /*0c40*/  IADD3 R21, PT, PT, R21, -R22.reuse, RZ ;  /* 0x8000001615157210 */ /* 0x080fe40007ffe0ff */
[----:B------:R-:W-:-:S03]  /*0c50*/  I2FP.F32.S32 R22, R22 ;  /* 0x0000001600167245 */ /* 0x000fc60000201400 */
[C---:B------:R-:W-:Y:S01]  /*0c60*/  FADD R16, R21.reuse, 1 ;  /* 0x3f80000015107421 */ /* 0x040fe20000000000 */
[----:B------:R-:W-:-:S04]  /*0c70*/  FADD R21, R21, -1 ;  /* 0xbf80000015157421 */ /* 0x000fc80000000000 */
[----:B------:R-:W-:Y:S01]  /*0c80*/  FADD R23, R21, R21 ;  /* 0x0000001515177221 */ /* 0x000fe20000000000 */
[----:B------:R-:W0:Y:S03]  /*0c90*/  MUFU.RCP R16, R16 ;  /* 0x0000001000107308 */ /* 0x000e260000001000 */
[----:B0-----:R-:W-:Y:S01]  /*0ca0*/  FMUL R20, R16, R23 ;  /* 0x0000001710147220 */ /* 0x001fe20000400000 */
[----:B------:R-:W-:-:S03]  /*0cb0*/  FSEL R23, RZ, -24, P1 ;  /* 0xc1c00000ff177808 */ /* 0x000fc60000800000 */
[----:B------:R-:W-:Y:S02]  /*0cc0*/  FADD R24, R21, -R20 ;  /* 0x8000001415187221 */ /* 0x000fe40000000000 */
[----:B------:R-:W-:Y:S01]  /*0cd0*/  FFMA R23, R22, 1.1920928955078125e-07, R23 ;  /* 0x3400000016177823 */ /* 0x000fe20000000017 */
[----:B------:R-:W-:Y:S01]  /*0ce0*/  FMUL R22, R20, R20 ;  /* 0x0000001414167220 */ /* 0x000fe20000400000 */
[----:B------:R-:W-:-:S03]  /*0cf0*/  FADD R24, R24, R24 ;  /* 0x0000001818187221 */ /* 0x000fc60000000000 */
[----:B------:R-:W-:Y:S01]  /*0d00*/  FFMA R27, R22, R27, 0.0032181653659790754318 ;  /* 0x3b52e7db161b7423 */ /* 0x000fe2000000001b */
[----:B------:R-:W-:Y:S01]  /*0d10*/  FFMA R25, R21, -R20, R24 ;  /* 0x8000001415197223 */ /* 0x000fe20000000018 */
[----:B------:R-:W-:Y:S02]  /*0d20*/  FFMA R21, R20, 1.4426950216293334961, R23 ;  /* 0x3fb8aa3b14157823 */ /* 0x000fe40000000017 */
[----:B------:R-:W-:Y:S01]  /*0d30*/  FFMA R27, R22, R27, 0.018033718690276145935 ;  /* 0x3c93bb73161b7423 */ /* 0x000fe2000000001b */
[----:B------:R-:W-:Y:S01]  /*0d40*/  FMUL R16, R16, R25 ;  /* 0x0000001910107220 */ /* 0x000fe20000400000 */
[----:B------:R-:W-:Y:S02]  /*0d50*/  FADD R23, R23, -R21 ;  /* 0x8000001517177221 */ /* 0x000fe40000000000 */
[----:B------:R-:W-:Y:S02]  /*0d60*/  FFMA R27, R22, R27, 0.12022458761930465698 ;  /* 0x3df6384f161b7423 */ /* 0x000fe4000000001b */
[----:B------:R-:W-:-:S02]  /*0d70*/  FFMA R23, R20, 1.4426950216293334961, R23 ;  /* 0x3fb8aa3b14177823 */ /* 0x000fc40000000017 */
[----:B------:R-:W-:Y:S02]  /*0d80*/  FMUL R27, R22, R27 ;  /* 0x0000001b161b7220 */ /* 0x000fe40000400000 */
[----:B------:R-:W-:-:S04]  /*0d90*/  FFMA R23, R16, 1.4426950216293334961, R23 ;  /* 0x3fb8aa3b10177823 */ /* 0x000fc80000000017 */
[----:B------:R-:W-:Y:S01]  /*0da0*/  FFMA R25, R20, 1.9251366722983220825e-08, R23 ;  /* 0x32a55e3414197823 */ /* 0x000fe20000000017 */
[----:B------:R-:W-:-:S04]  /*0db0*/  FMUL R23, R27, 3 ;  /* 0x404000001b177820 */ /* 0x000fc80000400000 */
[----:B------:R-:W-:-:S04]  /*0dc0*/  FFMA R16, R16, R23, R25 ;  /* 0x0000001710107223 */ /* 0x000fc80000000019 */
[----:B------:R-:W-:-:S04]  /*0dd0*/  FFMA R20, R20, R27, R16 ;  /* 0x0000001b14147223 */ /* 0x000fc80000000010 */
[----:B------:R-:W-:-:S04]  /*0de0*/  FADD R25, R21, R20 ;  /* 0x0000001415197221 */ /* 0x000fc80000000000 */
[----:B------:R-:W-:Y:S01]  /*0df0*/  FMUL R16, R25, 2 ;  /* 0x4000000019107820 */ /* 0x000fe20000400000 */
[----:B------:R-:W-:-:S03]  /*0e00*/  FADD R21, -R21, R25 ;  /* 0x0000001915157221 */ /* 0x000fc60000000100 */
[----:B------:R-:W0:Y:S01]  /*0e10*/  FRND R23, R16 ;  /* 0x0000001000177307 */ /* 0x000e220000201000 */
[----:B------:R-:W-:Y:S01]  /*0e20*/  FADD R20, R20, -R21 ;  /* 0x8000001514147221 */ /* 0x000fe20000000000 */
[----:B------:R-:W-:Y:S01]  /*0e30*/  FFMA R25, R25, 2, -R16 ;  /* 0x4000000019197823 */ /* 0x000fe20000000810 */
[----:B------:R-:W-:Y:S01]  /*0e40*/  HFMA2 R21, -RZ, RZ, 0.64013671875, -15.109375 ;  /* 0x391fcb8eff157431 */ /* 0x000fe200000001ff */
[----:B------:R-:W-:Y:S02]  /*0e50*/  FSETP.GT.AND P2, PT, |R16|, 152, PT ;  /* 0x431800001000780b */ /* 0x000fe40003f44200 */
[----:B------:R-:W-:Y:S01]  /*0e60*/  FFMA R25, R20, 2, R25 ;  /* 0x4000000014197823 */ /* 0x000fe20000000019 */
[C---:B------:R-:W-:Y:S01]  /*0e70*/  FSETP.GEU.AND P3, PT, R16.reuse, RZ, PT ;  /* 0x000000ff1000720b */ /* 0x040fe20003f6e000 */
[----:B------:R1:W2:Y:S01]  /*0e80*/  F2I.NTZ R22, R16 ;  /* 0x0000001000167305 */ /* 0x0002a20000203100 */
[----:B0-----:R-:W-:Y:S01]  /*0e90*/  FADD R20, R16, -R23 ;  /* 0x8000001710147221 */ /* 0x001fe20000000000 */
[----:B------:R-:W-:-:S02]  /*0ea0*/  FSETP.GT.AND P1, PT, R23, RZ, PT ;  /* 0x000000ff1700720b */ /* 0x000fc40003f24000 */
[----:B-1----:R-:W-:Y:S01]  /*0eb0*/  FSEL R16, RZ, +INF , !P3 ;  /* 0x7f800000ff107808 */ /* 0x002fe20005800000 */
[----:B------:R-:W-:-:S04]  /*0ec0*/  FADD R20, R20, R25 ;  /* 0x0000001914147221 */ /* 0x000fc80000000000 */
[----:B------:R-:W-:-:S04]  /*0ed0*/  FFMA R21, R20, R21, 0.0013391353422775864601 ;  /* 0x3aaf85ed14157423 */ /* 0x000fc80000000015 */
[----:B------:R-:W-:-:S04]  /*0ee0*/  FFMA R21, R20, R21, 0.0096188392490148544312 ;  /* 0x3c1d985614157423 */ /* 0x000fc80000000015 */
[----:B------:R-:W-:-:S04]  /*0ef0*/  FFMA R21, R20, R21, 0.055503588169813156128 ;  /* 0x3d6357bb14157423 */ /* 0x000fc80000000015 */
[----:B------:R-:W-:Y:S01]  /*0f00*/  FFMA R23, R20, R21, 0.24022644758224487305 ;  /* 0x3e75fdec14177423 */ /* 0x000fe20000000015 */
[----:B------:R-:W-:Y:S02]  /*0f10*/  SEL R21, RZ, 0x83000000, P1 ;  /* 0x83000000ff157807 */ /* 0x000fe40000800000 */
[----:B------:R-:W-:Y:S01]  /*0f20*/  FSETP.NEU.AND P1, PT, |R14|, +INF , PT ;  /* 0x7f8000000e00780b */ /* 0x000fe20003f2d200 */
[----:B------:R-:W-:Y:S01]  /*0f30*/  FFMA R23, R20, R23, 0.69314718246459960938 ;  /* 0x3f31721814177423 */ /* 0x000fe20000000017 */
[----:B--2---:R-:W-:Y:S02]  /*0f40*/  LEA R22, R22, -R21, 0x17 ;  /* 0x8000001516167211 */ /* 0x004fe400078eb8ff */
[----:B------:R-:W-:Y:S01]  /*0f50*/  IADD3 R21, PT, PT, R21, 0x7f000000, RZ ;  /* 0x7f00000015157810 */ /* 0x000fe20007ffe0ff */
[----:B------:R-:W-:-:S04]  /*0f60*/  FFMA R20, R20, R23, 1 ;  /* 0x3f80000014147423 */ /* 0x000fc80000000017 */
[----:B------:R-:W-:-:S04]  /*0f70*/  FMUL R21, R21, R20 ;  /* 0x0000001415157220 */ /* 0x000fc80000400000 */
[----:B------:R-:W-:Y:S01]  /*0f80*/  @!P2 FMUL R16, R22, R21 ;  /* 0x000000151610a220 */ /* 0x000fe20000400000 */
[----:B------:R-:W-:Y:S06]  /*0f90*/  @P1 BRA P4, `(.L_x_9) ;  /* 0x0000000000101947 */ /* 0x000fec0002000000 */
[----:B------:R-:W-:-:S05]  /*0fa0*/  FADD R14, R14, R14 ;  /* 0x0000000e0e0e7221 */ /* 0x000fca0000000000 */
[----:B------:R-:W-:Y:S01]  /*0fb0*/  LOP3.LUT R16, R14, 0x7fffffff, RZ, 0xc0, !PT ;  /* 0x7fffffff0e107812 */ /* 0x000fe200078ec0ff */
[----:B------:R-:W-:Y:S06]  /*0fc0*/  BRA `(.L_x_9) ;  /* 0x0000000000047947 */ /* 0x000fec0003800000 */
.L_x_10:
[----:B------:R-:W-:-:S07]  /*0fd0*/  FADD R16, R14, 2 ;  /* 0x400000000e107421 */ /* 0x000fce0000000000 */
.L_x_9:
[----:B------:R-:W-:Y:S05]  /*0fe0*/  BSYNC.RECONVERGENT B0 ;  /* 0x0000000000007941 */ /* 0x000fea0003800200 */
.L_x_8:
[----:B------:R-:W-:-:S06]  /*0ff0*/  IMAD.WIDE.U32 R2, R17, 0x4, R2 ;  /* 0x0000000411027825 */ /* 0x000fcc00078e0002 */
[----:B------:R-:W2:Y:S01]  /*1000*/  LDG.E R3, desc[UR4][R2.64] ;  /* 0x0000000402037981 */ /* 0x000ea2000c1e1900 */
[----:B------:R-:W-:Y:S01]  /*1010*/  BSSY.RECONVERGENT B0, `(.L_x_11) ;  /* 0x0000049000007945 */ /* 0x000fe20003800200 */
[----:B------:R-:W-:Y:S01]  /*1020*/  FADD R15, R16, R15 ;  /* 0x0000000f100f7221 */ /* 0x000fe20000000000 */
[----:B------:R-:W-:Y:S01]  /*1030*/  MOV R16, 0x3f800000 ;  /* 0x3f80000000107802 */ /* 0x000fe20000000f00 */
[----:B--2---:R-:W-:-:S05]  /*1040*/  FADD R14, R3, -R4 ;  /* 0x80000004030e7221 */ /* 0x004fca0000000000 */
[----:B------:R-:W-:-:S13]  /*1050*/  FSETP.NEU.AND P1, PT, R14, 1, PT ;  /* 0x3f8000000e00780b */ /* 0x000fda0003f2d000 */
[----:B------:R-:W-:Y:S05]  /*1060*/  @!P1 BRA `(.L_x_12) ;  /* 0x00000004000c9947 */ /* 0x000fea0003800000 */
[----:B------:R-:W-:-:S13]  /*1070*/  FSETP.NAN.AND P1, PT, |R14|, |R14|, PT ;  /* 0x4000000e0e00720b */ /* 0x000fda0003f28200 */
[----:B------:R-:W-:Y:S05]  /*1080*/  @P1 BRA `(.L_x_13) ;  /* 0x0000000400001947 */ /* 0x000fea0003800000 */
[C---:B------:R-:W-:Y:S01]  /*1090*/  FMUL R3, |R14|.reuse, 16777216 ;  /* 0x4b8000000e037820 */ /* 0x040fe20000400200 */
[C---:B------:R-:W-:Y:S01]  /*10a0*/  FSETP.GEU.AND P1, PT, |R14|.reuse, 1.175494350822287508e-38, PT ;  /* 0x008000000e00780b */ /* 0x040fe20003f2e200 */
[----:B------:R-:W-:Y:S01]  /*10b0*/  HFMA2 R22, -RZ, RZ, 0.771484375, 0.21533203125 ;  /* 0x3a2c32e4ff167431 */ /* 0x000fe200000001ff */
[----:B------:R-:W-:Y:S02]  /*10c0*/  FSETP.NEU.AND P4, PT, R14, RZ, PT ;  /* 0x000000ff0e00720b */ /* 0x000fe40003f8d000 */
[----:B------:R-:W-:Y:S02]  /*10d0*/  FSEL R3, R3, |R14|, !P1 ;  /* 0x4000000e03037208 */ /* 0x000fe40004800000 */
[----:B------:R-:W-:Y:S02]  /*10e0*/  FSEL R20, RZ, -24, P1 ;  /* 0xc1c00000ff147808 */ /* 0x000fe40000800000 */
[----:B------:R-:W-:-:S04]  /*10f0*/  IADD3 R2, PT, PT, R3, -0x3f3504f3, RZ ;  /* 0xc0cafb0d03027810 */ /* 0x000fc80007ffe0ff */
[----:B------:R-:W-:-:S04]  /*1100*/  LOP3.LUT R16, R2, 0xff800000, RZ, 0xc0, !PT ;  /* 0xff80000002107812 */ /* 0x000fc800078ec0ff */
[----:B------:R-:W-:-:S05]  /*1110*/  IADD3 R3, PT, PT, R3, -R16, RZ ;  /* 0x8000001003037210 */ /* 0x000fca0007ffe0ff */
[C---:B------:R-:W-:Y:S01]  /*1120*/  FADD R2, R3.reuse, 1 ;  /* 0x3f80000003027421 */ /* 0x040fe20000000000 */
[----:B------:R-:W-:Y:S01]  /*1130*/  FADD R21, R3, -1 ;  /* 0xbf80000003157421 */ /* 0x000fe20000000000 */
[----:B------:R-:W-:-:S03]  /*1140*/  I2FP.F32.S32 R3, R16 ;  /* 0x0000001000037245 */ /* 0x000fc60000201400 */
[----:B------:R-:W-:Y:S01]  /*1150*/  FADD R17, R21, R21 ;  /* 0x0000001515117221 */ /* 0x000fe20000000000 */
[----:B------:R-:W0:Y:S01]  /*1160*/  MUFU.RCP R2, R2 ;  /* 0x0000000200027308 */ /* 0x000e220000001000 */
[----:B------:R-:W-:Y:S02]  /*1170*/  FFMA R23, R3, 1.1920928955078125e-07, R20 ;  /* 0x3400000003177823 */ /* 0x000fe40000000014 */
[----:B0-----:R-:W-:-:S04]  /*1180*/  FMUL R16, R2, R17 ;  /* 0x0000001102107220 */ /* 0x001fc80000400000 */
[----:B------:R-:W-:Y:S01]  /*1190*/  FADD R20, R21, -R16 ;  /* 0x8000001015147221 */ /* 0x000fe20000000000 */
[C---:B------:R-:W-:Y:S01]  /*11a0*/  FMUL R17, R16.reuse, R16 ;  /* 0x0000001010117220 */ /* 0x040fe20000400000 */
[----:B------:R-:W-:Y:S02]  /*11b0*/  FFMA R3, R16, 1.4426950216293334961, R23 ;  /* 0x3fb8aa3b10037823 */ /* 0x000fe40000000017 */
[----:B------:R-:W-:Y:S01]  /*11c0*/  FADD R20, R20, R20 ;  /* 0x0000001414147221 */ /* 0x000fe20000000000 */
[----:B------:R-:W-:Y:S01]  /*11d0*/  FFMA R22, R17, R22, 0.0032181653659790754318 ;  /* 0x3b52e7db11167423 */ /* 0x000fe20000000016 */
[----:B------:R-:W-:Y:S02]  /*11e0*/  FADD R23, R23, -R3 ;  /* 0x8000000317177221 */ /* 0x000fe40000000000 */
[----:B------:R-:W-:Y:S01]  /*11f0*/  FFMA R21, R21, -R16, R20 ;  /* 0x8000001015157223 */ /* 0x000fe20000000014 */
[----:B------:R-:W-:Y:S01]  /*1200*/  FFMA R22, R17, R22, 0.018033718690276145935 ;  /* 0x3c93bb7311167423 */ /* 0x000fe20000000016 */
[----:B------:R-:W-:-:S02]  /*1210*/  FFMA R20, R16, 1.4426950216293334961, R23 ;  /* 0x3fb8aa3b10147823 */ /* 0x000fc40000000017 */
[----:B------:R-:W-:Y:S01]  /*1220*/  FMUL R21, R2, R21 ;  /* 0x0000001502157220 */ /* 0x000fe20000400000 */
[----:B------:R-:W-:-:S03]  /*1230*/  FFMA R22, R17, R22, 0.12022458761930465698 ;  /* 0x3df6384f11167423 */ /* 0x000fc60000000016 */
[----:B------:R-:W-:Y:S01]  /*1240*/  FFMA R23, R21, 1.4426950216293334961, R20 ;  /* 0x3fb8aa3b15177823 */ /* 0x000fe20000000014 */
[----:B------:R-:W-:-:S03]  /*1250*/  FMUL R17, R17, R22 ;  /* 0x0000001611117220 */ /* 0x000fc60000400000 */
[----:B------:R-:W-:Y:S01]  /*1260*/  FFMA R20, R16, 1.9251366722983220825e-08, R23 ;  /* 0x32a55e3410147823 */ /* 0x000fe20000000017 */
[----:B------:R-:W-:-:S04]  /*1270*/  FMUL R2, R17, 3 ;  /* 0x4040000011027820 */ /* 0x000fc80000400000 */
[----:B------:R-:W-:Y:S01]  /*1280*/  FFMA R2, R21, R2, R20 ;  /* 0x0000000215027223 */ /* 0x000fe20000000014 */
[----:B------:R-:W-:-:S03]  /*1290*/  MOV R20, 0x391fcb8e ;  /* 0x391fcb8e00147802 */ /* 0x000fc60000000f00 */
[----:B------:R-:W-:-:S04]  /*12a0*/  FFMA R16, R16, R17, R2 ;  /* 0x0000001110107223 */ /* 0x000fc80000000002 */
[----:B------:R-:W-:-:S04]  /*12b0*/  FADD R21, R3, R16 ;  /* 0x0000001003157221 */ /* 0x000fc80000000000 */
[----:B------:R-:W-:Y:S01]  /*12c0*/  FMUL R2, R21, 2 ;  /* 0x4000000015027820 */ /* 0x000fe20000400000 */
[----:B------:R-:W-:-:S03]  /*12d0*/  FADD R3, -R3, R21 ;  /* 0x0000001503037221 */ /* 0x000fc60000000100 */
[----:B------:R-:W0:Y:S01]  /*12e0*/  FRND R17, R2 ;  /* 0x0000000200117307 */ /* 0x000e220000201000 */
[----:B------:R-:W-:Y:S01]  /*12f0*/  FADD R16, R16, -R3 ;  /* 0x8000000310107221 */ /* 0x000fe20000000000 */
[----:B------:R-:W-:Y:S01]  /*1300*/  FFMA R21, R21, 2, -R2 ;  /* 0x4000000015157823 */ /* 0x000fe20000000802 */
[C---:B------:R-:W-:Y:S02]  /*1310*/  FSETP.GT.AND P2, PT, |R2|.reuse, 152, PT ;  /* 0x431800000200780b */ /* 0x040fe40003f44200 */
[----:B------:R-:W-:Y:S01]  /*1320*/  FSETP.GEU.AND P3, PT, R2, RZ, PT ;  /* 0x000000ff0200720b */ /* 0x000fe20003f6e000 */
[----:B------:R-:W-:Y:S02]  /*1330*/  FFMA R16, R16, 2, R21 ;  /* 0x4000000010107823 */ /* 0x000fe40000000015 */
[----:B------:R-:W1:Y:S01]  /*1340*/  F2I.NTZ R21, R2 ;  /* 0x0000000200157305 */ /* 0x000e620000203100 */
[----:B0-----:R-:W-:Y:S01]  /*1350*/  FADD R3, R2, -R17 ;  /* 0x8000001102037221 */ /* 0x001fe20000000000 */
[----:B------:R-:W-:-:S03]  /*1360*/  FSETP.GT.AND P1, PT, R17, RZ, PT ;  /* 0x000000ff1100720b */ /* 0x000fc60003f24000 */
[----:B------:R-:W-:-:S04]  /*1370*/  FADD R3, R3, R16 ;  /* 0x0000001003037221 */ /* 0x000fc80000000000 */
[----:B------:R-:W-:-:S04]  /*1380*/  FFMA R16, R3, R20, 0.0013391353422775864601 ;  /* 0x3aaf85ed03107423 */ /* 0x000fc80000000014 */
[----:B------:R-:W-:-:S04]  /*1390*/  FFMA R16, R3, R16, 0.0096188392490148544312 ;  /* 0x3c1d985603107423 */ /* 0x000fc80000000010 */
[----:B------:R-:W-:-:S04]  /*13a0*/  FFMA R16, R3, R16, 0.055503588169813156128 ;  /* 0x3d6357bb03107423 */ /* 0x000fc80000000010 */
[C---:B------:R-:W-:Y:S01]  /*13b0*/  FFMA R20, R3.reuse, R16, 0.24022644758224487305 ;  /* 0x3e75fdec03147423 */ /* 0x040fe20000000010 */
[----:B------:R-:W-:Y:S02]  /*13c0*/  SEL R16, RZ, 0x83000000, P1 ;  /* 0x83000000ff107807 */ /* 0x000fe40000800000 */
[----:B------:R-:W-:Y:S01]  /*13d0*/  FSETP.NEU.AND P1, PT, |R14|, +INF , PT ;  /* 0x7f8000000e00780b */ /* 0x000fe20003f2d200 */
[----:B------:R-:W-:Y:S01]  /*13e0*/  FFMA R20, R3, R20, 0.69314718246459960938 ;  /* 0x3f31721803147423 */ /* 0x000fe20000000014 */
[----:B------:R-:W-:Y:S02]  /*13f0*/  IADD3 R17, PT, PT, R16, 0x7f000000, RZ ;  /* 0x7f00000010117810 */ /* 0x000fe40007ffe0ff */
[----:B-1----:R-:W-:Y:S01]  /*1400*/  LEA R21, R21, -R16, 0x17 ;  /* 0x8000001015157211 */ /* 0x002fe200078eb8ff */
[----:B------:R-:W-:Y:S01]  /*1410*/  FFMA R20, R3, R20, 1 ;  /* 0x3f80000003147423 */ /* 0x000fe20000000014 */
[----:B------:R-:W-:-:S03]  /*1420*/  FSEL R16, RZ, +INF , !P3 ;  /* 0x7f800000ff107808 */ /* 0x000fc60005800000 */
[----:B------:R-:W-:-:S04]  /*1430*/  FMUL R20, R17, R20 ;  /* 0x0000001411147220 */ /* 0x000fc80000400000 */
[----:B------:R-:W-:Y:S01]  /*1440*/  @!P2 FMUL R16, R21, R20 ;  /* 0x000000141510a220 */ /* 0x000fe20000400000 */
[----:B------:R-:W-:Y:S06]  /*1450*/  @P1 BRA P4, `(.L_x_12) ;  /* 0x0000000000101947 */ /* 0x000fec0002000000 */
[----:B------:R-:W-:-:S05]  /*1460*/  FADD R14, R14, R14 ;  /* 0x0000000e0e0e7221 */ /* 0x000fca0000000000 */
[----:B------:R-:W-:Y:S01]  /*1470*/  LOP3.LUT R16, R14, 0x7fffffff, RZ, 0xc0, !PT ;  /* 0x7fffffff0e107812 */ /* 0x000fe200078ec0ff */
[----:B------:R-:W-:Y:S06]  /*1480*/  BRA `(.L_x_12) ;  /* 0x0000000000047947 */ /* 0x000fec0003800000 */
.L_x_13:
[----:B------:R-:W-:-:S07]  /*1490*/  FADD R16, R14, 2 ;  /* 0x400000000e107421 */ /* 0x000fce0000000000 */
.L_x_12:
[----:B------:R-:W-:Y:S05]  /*14a0*/  BSYNC.RECONVERGENT B0 ;  /* 0x0000000000007941 */ /* 0x000fea0003800200 */
.L_x_11:
[----:B------:R-:W-:Y:S01]  /*14b0*/  FADD R15, R15, R16 ;  /* 0x000000100f0f7221 */ /* 0x000fe20000000000 */
[----:B------:R-:W-:Y:S06]  /*14c0*/  @P0 BRA `(.L_x_14) ;  /* 0xfffffff400880947 */ /* 0x000fec000383ffff */
[----:B------:R-:W-:-:S07]  /*14d0*/  MOV R0, R8 ;  /* 0x0000000800007202 */ /* 0x000fce0000000f00 */
.L_x_7:
[----:B------:R-:W-:-:S13]  /*14e0*/  ISETP.NE.AND P0, PT, R9, RZ, PT ;  /* 0x000000ff0900720c */ /* 0x000fda0003f05270 */
[----:B------:R-:W-:Y:S05]  /*14f0*/  @!P0 BRA `(.L_x_15) ;  /* 0x00000004003c8947 */ /* 0x000fea0003800000 */
[----:B------:R-:W0:Y:S01]  /*1500*/  LDC.64 R2, c[0x0][0x380] ;  /* 0x0000e000ff027b82 */ /* 0x000e220000000a00 */
[----:B------:R-:W1:Y:S02]  /*1510*/  LDCU UR6, c[0x0][0x390] ;  /* 0x00007200ff0677ac */ /* 0x000e640008000800 */
[----:B-1----:R-:W-:-:S04]  /*1520*/  IMAD R17, R0, UR6, R19 ;  /* 0x0000000600117c24 */ /* 0x002fc8000f8e0213 */
[----:B0-----:R-:W-:-:S06]  /*1530*/  IMAD.WIDE R2, R17, 0x4, R2 ;  /* 0x0000000411027825 */ /* 0x001fcc00078e0202 */
[----:B------:R-:W2:Y:S01]  /*1540*/  LDG.E R3, desc[UR4][R2.64] ;  /* 0x0000000402037981 */ /* 0x000ea2000c1e1900 */
[----:B------:R-:W-:Y:S01]  /*1550*/  BSSY.RECONVERGENT B0, `(.L_x_16) ;  /* 0x0000048000007945 */ /* 0x000fe20003800200 */
[----:B------:R-:W-:Y:S02]  /*1560*/  HFMA2 R14, -RZ, RZ, 1.875, 0 ;  /* 0x3f800000ff0e7431 */ /* 0x000fe400000001ff */
        /* <DEDUP_REMOVED lines=9> */
[----:B------:R-:W-:Y:S02]  /*1600*/  FSEL R16, RZ, -24, P0 ;  /* 0xc1c00000ff107808 */ /* 0x000fe40000000000 */
[----:B------:R-:W-:Y:S02]  /*1610*/  IADD3 R2, PT, PT, R3, -0x3f3504f3, RZ ;  /* 0xc0cafb0d03027810 */ /* 0x000fe40007ffe0ff */
[----:B------:R-:W-:-:S02]  /*1620*/  FSETP.NEU.AND P3, PT, R0, RZ, PT ;  /* 0x000000ff0000720b */ /* 0x000fc40003f6d000 */
[----:B------:R-:W-:-:S04]  /*1630*/  LOP3.LUT R14, R2, 0xff800000, RZ, 0xc0, !PT ;  /* 0xff800000020e7812 */ /* 0x000fc800078ec0ff */
[----:B------:R-:W-:-:S05]  /*1640*/  IADD3 R3, PT, PT, R3, -R14, RZ ;  /* 0x8000000e03037210 */ /* 0x000fca0007ffe0ff */
[C---:B------:R-:W-:Y:S01]  /*1650*/  FADD R2, R3.reuse, 1 ;  /* 0x3f80000003027421 */ /* 0x040fe20000000000 */
[----:B------:R-:W-:Y:S01]  /*1660*/  FADD R21, R3, -1 ;  /* 0xbf80000003157421 */ /* 0x000fe20000000000 */
[----:B------:R-:W-:-:S03]  /*1670*/  I2FP.F32.S32 R3, R14 ;  /* 0x0000000e00037245 */ /* 0x000fc60000201400 */
[----:B------:R-:W-:Y:S01]  /*1680*/  FADD R17, R21, R21 ;  /* 0x0000001515117221 */ /* 0x000fe20000000000 */
[----:B------:R-:W0:Y:S03]  /*1690*/  MUFU.RCP R2, R2 ;  /* 0x0000000200027308 */ /* 0x000e260000001000 */
[----:B0-----:R-:W-:Y:S01]  /*16a0*/  FMUL R14, R2, R17 ;  /* 0x00000011020e7220 */ /* 0x001fe20000400000 */
[----:B------:R-:W-:-:S03]  /*16b0*/  FFMA R17, R3, 1.1920928955078125e-07, R16 ;  /* 0x3400000003117823 */ /* 0x000fc60000000010 */
[----:B------:R-:W-:Y:S01]  /*16c0*/  FADD R20, R21, -R14 ;  /* 0x8000000e15147221 */ /* 0x000fe20000000000 */
[CC--:B------:R-:W-:Y:S01]  /*16d0*/  FMUL R16, R14.reuse, R14.reuse ;  /* 0x0000000e0e107220 */ /* 0x0c0fe20000400000 */
[----:B------:R-:W-:Y:S02]  /*16e0*/  FFMA R3, R14, 1.4426950216293334961, R17 ;  /* 0x3fb8aa3b0e037823 */ /* 0x000fe40000000011 */
[----:B------:R-:W-:Y:S01]  /*16f0*/  FADD R20, R20, R20 ;  /* 0x0000001414147221 */ /* 0x000fe20000000000 */
[C---:B------:R-:W-:Y:S01]  /*1700*/  FFMA R23, R16.reuse, R23, 0.0032181653659790754318 ;  /* 0x3b52e7db10177423 */ /* 0x040fe20000000017 */
        /* <DEDUP_REMOVED lines=11> */
[----:B------:R-:W-:-:S03]  /*17c0*/  HFMA2 R16, -RZ, RZ, 0.64013671875, -15.109375 ;  /* 0x391fcb8eff107431 */ /* 0x000fc600000001ff */
        /* <DEDUP_REMOVED lines=31> */
.L_x_18:
[----:B------:R-:W-:-:S07]  /*19c0*/  FADD R14, R0, 2 ;  /* 0x40000000000e7421 */ /* 0x000fce0000000000 */
.L_x_17:
[----:B------:R-:W-:Y:S05]  /*19d0*/  BSYNC.RECONVERGENT B0 ;  /* 0x0000000000007941 */ /* 0x000fea0003800200 */
.L_x_16:
[----:B------:R-:W-:-:S07]  /*19e0*/  FADD R15, R15, R14 ;  /* 0x0000000e0f0f7221 */ /* 0x000fce0000000000 */
.L_x_15:
[----:B------:R-:W0:Y:S01]  /*19f0*/  MUFU.RCP R3, R6 ;  /* 0x0000000600037308 */ /* 0x000e220000001000 */
[----:B------:R-:W-:Y:S01]  /*1a00*/  BSSY.RECONVERGENT B2, `(.L_x_19) ;  /* 0x000000d000027945 */ /* 0x000fe20003800200 */
[----:B------:R-:W-:-:S06]  /*1a10*/  ISETP.GE.U32.AND P2, PT, R18, 0x7, PT ;  /* 0x000000071200780c */ /* 0x000fcc0003f46070 */
[----:B------:R-:W1:Y:S01]  /*1a20*/  FCHK P0, R15, R6 ;  /* 0x000000060f007302 */ /* 0x000e620000000000 */
[----:B0-----:R-:W-:-:S04]  /*1a30*/  FFMA R0, R3, -R6, 1 ;  /* 0x3f80000003007423 */ /* 0x001fc80000000806 */
[----:B------:R-:W-:-:S04]  /*1a40*/  FFMA R0, R3, R0, R3 ;  /* 0x0000000003007223 */ /* 0x000fc80000000003 */
[----:B------:R-:W-:-:S04]  /*1a50*/  FFMA R2, R0, R15, RZ ;  /* 0x0000000f00027223 */ /* 0x000fc800000000ff */
[----:B------:R-:W-:-:S04]  /*1a60*/  FFMA R3, R2, -R6, R15 ;  /* 0x8000000602037223 */ /* 0x000fc8000000000f */
[----:B------:R-:W-:Y:S01]  /*1a70*/  FFMA R0, R0, R3, R2 ;  /* 0x0000000300007223 */ /* 0x000fe20000000002 */
[----:B-1----:R-:W-:Y:S06]  /*1a80*/  @!P0 BRA `(.L_x_20) ;  /* 0x0000000000108947 */ /* 0x002fec0003800000 */
[----:B------:R-:W-:Y:S02]  /*1a90*/  MOV R0, R15 ;  /* 0x0000000f00007202 */ /* 0x000fe40000000f00 */
[----:B------:R-:W-:Y:S02]  /*1aa0*/  MOV R3, R6 ;  /* 0x0000000600037202 */ /* 0x000fe40000000f00 */
[----:B------:R-:W-:-:S07]  /*1ab0*/  MOV R20, 0x1ad0 ;  /* 0x00001ad000147802 */ /* 0x000fce0000000f00 */
[----:B------:R-:W-:Y:S05]  /*1ac0*/  CALL.REL.NOINC `($__internal_1_$__cuda_sm3x_div_rn_noftz_f32_slowpath) ;  /* 0x0000002000cc7944 */ /* 0x000fea0003c00000 */
.L_x_20:
[----:B------:R-:W-:Y:S05]  /*1ad0*/  BSYNC.RECONVERGENT B2 ;  /* 0x0000000000027941 */ /* 0x000fea0003800200 */
.L_x_19:
[----:B------:R-:W-:Y:S01]  /*1ae0*/  IADD3 R2, PT, PT, R0, -0xd000000, RZ ;  /* 0xf300000000027810 */ /* 0x000fe20007ffe0ff */
[----:B------:R0:W1:Y:S01]  /*1af0*/  MUFU.RSQ R15, R0 ;  /* 0x00000000000f7308 */ /* 0x0000620000001400 */
[----:B------:R-:W-:Y:S02]  /*1b00*/  BSSY.RECONVERGENT B0, `(.L_x_21) ;  /* 0x000000b000007945 */ /* 0x000fe40003800200 */
[----:B------:R-:W-:-:S13]  /*1b10*/  ISETP.GT.U32.AND P0, PT, R2, 0x727fffff, PT ;  /* 0x727fffff0200780c */ /* 0x000fda0003f04070 */
[----:B0-----:R-:W-:Y:S05]  /*1b20*/  @!P0 BRA `(.L_x_22) ;  /* 0x0000000000108947 */ /* 0x001fea0003800000 */
[----:B------:R-:W-:-:S07]  /*1b30*/  MOV R17, 0x1b50 ;  /* 0x00001b5000117802 */ /* 0x000fce0000000f00 */
[----:B-1----:R-:W-:Y:S05]  /*1b40*/  CALL.REL.NOINC `($__internal_0_$__cuda_sm20_sqrt_rn_f32_slowpath) ;  /* 0x0000002000507944 */ /* 0x002fea0003c00000 */
[----:B------:R-:W-:Y:S01]  /*1b50*/  MOV R3, R0 ;  /* 0x0000000000037202 */ /* 0x000fe20000000f00 */
[----:B------:R-:W-:Y:S06]  /*1b60*/  BRA `(.L_x_23) ;  /* 0x0000000000107947 */ /* 0x000fec0003800000 */
.L_x_22:
[C---:B-1----:R-:W-:Y:S01]  /*1b70*/  FMUL.FTZ R3, R15.reuse, R0 ;  /* 0x000000000f037220 */ /* 0x042fe20000410000 */
[----:B------:R-:W-:-:S03]  /*1b80*/  FMUL.FTZ R2, R15, 0.5 ;  /* 0x3f0000000f027820 */ /* 0x000fc60000410000 */
[----:B------:R-:W-:-:S04]  /*1b90*/  FFMA R0, -R3, R3, R0 ;  /* 0x0000000303007223 */ /* 0x000fc80000000100 */
[----:B------:R-:W-:-:S07]  /*1ba0*/  FFMA R3, R0, R2, R3 ;  /* 0x0000000200037223 */ /* 0x000fce0000000003 */
.L_x_23:
[----:B------:R-:W-:Y:S05]  /*1bb0*/  BSYNC.RECONVERGENT B0 ;  /* 0x0000000000007941 */ /* 0x000fea0003800200 */
.L_x_21:
[----:B------:R-:W-:Y:S01]  /*1bc0*/  HFMA2 R14, -RZ, RZ, 0, 0 ;  /* 0x00000000ff0e7431 */ /* 0x000fe200000001ff */
[----:B------:R-:W-:Y:S06]  /*1bd0*/  @!P2 BRA `(.L_x_24) ;  /* 0x000000100038a947 */ /* 0x000fec0003800000 */
[----:B------:R-:W0:Y:S01]  /*1be0*/  LDC.64 R14, c[0x0][0x380] ;  /* 0x0000e000ff0e7b82 */ /* 0x000e220000000a00 */
[----:B------:R-:W-:-:S07]  /*1bf0*/  MOV R2, RZ ;  /* 0x000000ff00027202 */ /* 0x000fce0000000f00 */
[----:B------:R-:W1:Y:S02]  /*1c00*/  LDC.64 R16, c[0x0][0x388] ;  /* 0x0000e200ff107b82 */ /* 0x000e640000000a00 */
.L_x_65:
[----:B------:R-:W-:Y:S01]  /*1c10*/  FSETP.NEU.AND P0, PT, R3, RZ, PT ;  /* 0x000000ff0300720b */ /* 0x000fe20003f0d000 */
[----:B------:R-:W-:-:S12]  /*1c20*/  BSSY.RECONVERGENT B2, `(.L_x_25) ;  /* 0x0000021000027945 */ /* 0x000fd80003800200 */
[----:B0-2---:R-:W-:Y:S05]  /*1c30*/  @!P0 BRA `(.L_x_26) ;  /* 0x0000000000608947 */ /* 0x005fea0003800000 */
[----:B------:R-:W2:Y:S02]  /*1c40*/  LDCU UR6, c[0x0][0x390] ;  /* 0x00007200ff0677ac */ /* 0x000ea40008000800 */
[----:B--2---:R-:W-:-:S04]  /*1c50*/  IMAD R27, R2, UR6, R19 ;  /* 0x00000006021b7c24 */ /* 0x004fc8000f8e0213 */
[----:B0-----:R-:W-:-:S06]  /*1c60*/  IMAD.WIDE R20, R27, 0x4, R14 ;  /* 0x000000041b147825 */ /* 0x001fcc00078e020e */
[----:B------:R-:W2:Y:S01]  /*1c70*/  LDG.E R21, desc[UR4][R20.64] ;  /* 0x0000000414157981 */ /* 0x000ea2000c1e1900 */
[----:B------:R-:W0:Y:S01]  /*1c80*/  MUFU.RCP R22, R3 ;  /* 0x0000000300167308 */ /* 0x000e220000001000 */
[----:B------:R-:W-:Y:S01]  /*1c90*/  BSSY.RECONVERGENT B3, `(.L_x_27) ;  /* 0x000000c000037945 */ /* 0x000fe20003800200 */
[----:B0-----:R-:W-:-:S04]  /*1ca0*/  FFMA R23, R22, -R3, 1 ;  /* 0x3f80000016177423 */ /* 0x001fc80000000803 */
[----:B------:R-:W-:Y:S01]  /*1cb0*/  FFMA R23, R22, R23, R22 ;  /* 0x0000001716177223 */ /* 0x000fe20000000016 */
[----:B--2---:R-:W-:-:S04]  /*1cc0*/  FADD R0, R21, -R4 ;  /* 0x8000000415007221 */ /* 0x004fc80000000000 */
[----:B------:R-:W0:Y:S01]  /*1cd0*/  FCHK P0, R0, R3 ;  /* 0x0000000300007302 */ /* 0x000e220000000000 */
[----:B------:R-:W-:-:S04]  /*1ce0*/  FFMA R22, R0, R23, RZ ;  /* 0x0000001700167223 */ /* 0x000fc800000000ff */
[----:B------:R-:W-:-:S04]  /*1cf0*/  FFMA R24, R22, -R3, R0 ;  /* 0x8000000316187223 */ /* 0x000fc80000000000 */
[----:B------:R-:W-:Y:S01]  /*1d00*/  FFMA R25, R23, R24, R22 ;  /* 0x0000001817197223 */ /* 0x000fe20000000016 */
[----:B0-----:R-:W-:Y:S06]  /*1d10*/  @!P0 BRA `(.L_x_28) ;  /* 0x00000000000c8947 */ /* 0x001fec0003800000 */
[----:B------:R-:W-:-:S07]  /*1d20*/  MOV R20, 0x1d40 ;  /* 0x00001d4000147802 */ /* 0x000fce0000000f00 */
[----:B-1----:R-:W-:Y:S05]  /*1d30*/  CALL.REL.NOINC `($__internal_1_$__cuda_sm3x_div_rn_noftz_f32_slowpath) ;  /* 0x0000002000307944 */ /* 0x002fea0003c00000 */
[----:B------:R-:W-:-:S07]  /*1d40*/  MOV R25, R0 ;  /* 0x0000000000197202 */ /* 0x000fce0000000f00 */
.L_x_28:
[----:B------:R-:W-:Y:S05]  /*1d50*/  BSYNC.RECONVERGENT B3 ;  /* 0x0000000000037941 */ /* 0x000fea0003800200 */
.L_x_27:
[----:B------:R-:W0:Y:S02]  /*1d60*/  LDCU.64 UR6, c[0x0][0x388] ;  /* 0x00007100ff0677ac */ /* 0x000e240008000a00 */
[----:B0-----:R-:W-:Y:S02]  /*1d70*/  MOV R20, UR6 ;  /* 0x0000000600147c02 */ /* 0x001fe40008000f00 */
[----:B------:R-:W-:-:S03]  /*1d80*/  MOV R21, UR7 ;  /* 0x0000000700157c02 */ /* 0x000fc60008000f00 */
[----:B------:R-:W-:-:S05]  /*1d90*/  IMAD.WIDE R22, R27, 0x4, R20 ;  /* 0x000000041b167825 */ /* 0x000fca00078e0214 */
[----:B------:R0:W-:Y:S01]  /*1da0*/  STG.E desc[UR4][R22.64], R25 ;  /* 0x0000001916007986 */ /* 0x0001e2000c101904 */
[----:B------:R-:W-:Y:S05]  /*1db0*/  BRA `(.L_x_29) ;  /* 0x00000000001c7947 */ /* 0x000fea0003800000 */
.L_x_26:
[----:B------:R-:W2:Y:S01]  /*1dc0*/  LDCU.64 UR8, c[0x0][0x388] ;  /* 0x00007100ff0877ac */ /* 0x000ea20008000a00 */
[----:B------:R-:W3:Y:S01]  /*1dd0*/  LDCU UR6, c[0x0][0x390] ;  /* 0x00007200ff0677ac */ /* 0x000ee20008000800 */
[----:B--2---:R-:W-:Y:S02]  /*1de0*/  MOV R20, UR8 ;  /* 0x0000000800147c02 */ /* 0x004fe40008000f00 */
[----:B------:R-:W-:Y:S01]  /*1df0*/  MOV R21, UR9 ;  /* 0x0000000900157c02 */ /* 0x000fe20008000f00 */
[----:B---3--:R-:W-:-:S04]  /*1e00*/  IMAD R23, R2, UR6, R19 ;  /* 0x0000000602177c24 */ /* 0x008fc8000f8e0213 */
[----:B------:R-:W-:-:S05]  /*1e10*/  IMAD.WIDE R22, R23, 0x4, R20 ;  /* 0x0000000417167825 */ /* 0x000fca00078e0214 */
[----:B------:R2:W-:Y:S02]  /*1e20*/  STG.E desc[UR4][R22.64], RZ ;  /* 0x000000ff16007986 */ /* 0x0005e4000c101904 */
.L_x_29:
[----:B------:R-:W-:Y:S05]  /*1e30*/  BSYNC.RECONVERGENT B2 ;  /* 0x0000000000027941 */ /* 0x000fea0003800200 */
.L_x_25:
[----:B------:R-:W-:Y:S01]  /*1e40*/  FSETP.NEU.AND P0, PT, R3, RZ, PT ;  /* 0x000000ff0300720b */ /* 0x000fe20003f0d000 */
[----:B------:R-:W-:Y:S01]  /*1e50*/  BSSY.RECONVERGENT B2, `(.L_x_30) ;  /* 0x000001f000027945 */ /* 0x000fe20003800200 */
[----:B------:R-:W-:-:S11]  /*1e60*/  IADD3 R0, PT, PT, R2, 0x1, RZ ;  /* 0x0000000102007810 */ /* 0x000fd60007ffe0ff */
[----:B------:R-:W-:Y:S05]  /*1e70*/  @!P0 BRA `(.L_x_31) ;  /* 0x0000000000608947 */ /* 0x000fea0003800000 */
[----:B------:R-:W3:Y:S02]  /*1e80*/  LDCU UR6, c[0x0][0x390] ;  /* 0x00007200ff0677ac */ /* 0x000ee40008000800 */
[----:B---3--:R-:W-:-:S04]  /*1e90*/  IMAD R27, R0, UR6, R19 ;  /* 0x00000006001b7c24 */ /* 0x008fc8000f8e0213 */
[----:B0-----:R-:W-:-:S06]  /*1ea0*/  IMAD.WIDE R20, R27, 0x4, R14 ;  /* 0x000000041b147825 */ /* 0x001fcc00078e020e */
[----:B------:R-:W3:Y:S01]  /*1eb0*/  LDG.E R21, desc[UR4][R20.64] ;  /* 0x0000000414157981 */ /* 0x000ee2000c1e1900 */
[----:B------:R-:W2:Y:S01]  /*1ec0*/  MUFU.RCP R0, R3 ;  /* 0x0000000300007308 */ /* 0x000ea20000001000 */
[----:B------:R-:W-:Y:S01]  /*1ed0*/  BSSY.RECONVERGENT B3, `(.L_x_32) ;  /* 0x000000c000037945 */ /* 0x000fe20003800200 */
[----:B--2---:R-:W-:-:S04]  /*1ee0*/  FFMA R23, R0, -R3, 1 ;  /* 0x3f80000000177423 */ /* 0x004fc80000000803 */
[----:B------:R-:W-:Y:S01]  /*1ef0*/  FFMA R0, R0, R23, R0 ;  /* 0x0000001700007223 */ /* 0x000fe20000000000 */
[----:B---3--:R-:W-:-:S04]  /*1f00*/  FADD R25, R21, -R4 ;  /* 0x8000000415197221 */ /* 0x008fc80000000000 */
[----:B------:R-:W0:Y:S01]  /*1f10*/  FCHK P0, R25, R3 ;  /* 0x0000000319007302 */ /* 0x000e220000000000 */
[----:B------:R-:W-:-:S04]  /*1f20*/  FFMA R22, R0, R25, RZ ;  /* 0x0000001900167223 */ /* 0x000fc800000000ff */
[----:B------:R-:W-:-:S04]  /*1f30*/  FFMA R23, R22, -R3, R25 ;  /* 0x8000000316177223 */ /* 0x000fc80000000019 */
[----:B------:R-:W-:Y:S01]  /*1f40*/  FFMA R0, R0, R23, R22 ;  /* 0x0000001700007223 */ /* 0x000fe20000000016 */
[----:B0-----:R-:W-:Y:S06]  /*1f50*/  @!P0 BRA `(.L_x_33) ;  /* 0x00000000000c8947 */ /* 0x001fec0003800000 */
[----:B------:R-:W-:Y:S02]  /*1f60*/  MOV R0, R25 ;  /* 0x0000001900007202 */ /* 0x000fe40000000f00 */
[----:B------:R-:W-:-:S07]  /*1f70*/  MOV R20, 0x1f90 ;  /* 0x00001f9000147802 */ /* 0x000fce0000000f00 */
[----:B-1----:R-:W-:Y:S05]  /*1f80*/  CALL.REL.NOINC `($__internal_1_$__cuda_sm3x_div_rn_noftz_f32_slowpath) ;  /* 0x0000001c009c7944 */ /* 0x002fea0003c00000 */
.L_x_33:
[----:B------:R-:W-:Y:S05]  /*1f90*/  BSYNC.RECONVERGENT B3 ;  /* 0x0000000000037941 */ /* 0x000fea0003800200 */
.L_x_32:
[----:B------:R-:W0:Y:S02]  /*1fa0*/  LDCU.64 UR6, c[0x0][0x388] ;  /* 0x00007100ff0677ac */ /* 0x000e240008000a00 */
[----:B0-----:R-:W-:Y:S02]  /*1fb0*/  MOV R20, UR6 ;  /* 0x0000000600147c02 */ /* 0x001fe40008000f00 */
[----:B------:R-:W-:-:S03]  /*1fc0*/  MOV R21, UR7 ;  /* 0x0000000700157c02 */ /* 0x000fc60008000f00 */
[----:B------:R-:W-:-:S05]  /*1fd0*/  IMAD.WIDE R22, R27, 0x4, R20 ;  /* 0x000000041b167825 */ /* 0x000fca00078e0214 */
[----:B------:R0:W-:Y:S01]  /*1fe0*/  STG.E desc[UR4][R22.64], R0 ;  /* 0x0000000016007986 */ /* 0x0001e2000c101904 */
[----:B------:R-:W-:Y:S05]  /*1ff0*/  BRA `(.L_x_34) ;  /* 0x0000000000107947 */ /* 0x000fea0003800000 */
.L_x_31:
[----:B------:R-:W0:Y:S02]  /*2000*/  LDCU UR6, c[0x0][0x390] ;  /* 0x00007200ff0677ac */ /* 0x000e240008000800 */
[----:B0-2---:R-:W-:-:S04]  /*2010*/  IMAD R23, R0, UR6, R19 ;  /* 0x0000000600177c24 */ /* 0x005fc8000f8e0213 */
[----:B------:R-:W-:-:S05]  /*2020*/  IMAD.WIDE R22, R23, 0x4, R20 ;  /* 0x0000000417167825 */ /* 0x000fca00078e0214 */
[----:B------:R2:W-:Y:S02]  /*2030*/  STG.E desc[UR4][R22.64], RZ ;  /* 0x000000ff16007986 */ /* 0x0005e4000c101904 */
.L_x_34:
[----:B------:R-:W-:Y:S05]  /*2040*/  BSYNC.RECONVERGENT B2 ;  /* 0x0000000000027941 */ /* 0x000fea0003800200 */
.L_x_30:
[----:B------:R-:W-:Y:S01]  /*2050*/  FSETP.NEU.AND P0, PT, R3, RZ, PT ;  /* 0x000000ff0300720b */ /* 0x000fe20003f0d000 */
[----:B------:R-:W-:Y:S01]  /*2060*/  BSSY.RECONVERGENT B2, `(.L_x_35) ;  /* 0x000001f000027945 */ /* 0x000fe20003800200 */
[----:B0-----:R-:W-:-:S11]  /*2070*/  IADD3 R0, PT, PT, R2, 0x2, RZ ;  /* 0x0000000202007810 */ /* 0x001fd60007ffe0ff */
[----:B------:R-:W-:Y:S05]  /*2080*/  @!P0 BRA `(.L_x_36) ;  /* 0x0000000000608947 */ /* 0x000fea0003800000 */
[----:B------:R-:W0:Y:S02]  /*2090*/  LDCU UR6, c[0x0][0x390] ;  /* 0x00007200ff0677ac */ /* 0x000e240008000800 */
[----:B0-----:R-:W-:-:S04]  /*20a0*/  IMAD R27, R0, UR6, R19 ;  /* 0x00000006001b7c24 */ /* 0x001fc8000f8e0213 */
[----:B------:R-:W-:-:S06]  /*20b0*/  IMAD.WIDE R20, R27, 0x4, R14 ;  /* 0x000000041b147825 */ /* 0x000fcc00078e020e */
        /* <DEDUP_REMOVED lines=14> */
.L_x_38:
[----:B------:R-:W-:Y:S05]  /*21a0*/  BSYNC.RECONVERGENT B3 ;  /* 0x0000000000037941 */ /* 0x000fea0003800200 */
.L_x_37:
[----:B------:R-:W0:Y:S02]  /*21b0*/  LDCU.64 UR6, c[0x0][0x388] ;  /* 0x00007100ff0677ac */ /* 0x000e240008000a00 */
[----:B0-----:R-:W-:Y:S02]  /*21c0*/  MOV R20, UR6 ;  /* 0x0000000600147c02 */ /* 0x001fe40008000f00 */
[----:B------:R-:W-:-:S03]  /*21d0*/  MOV R21, UR7 ;  /* 0x0000000700157c02 */ /* 0x000fc60008000f00 */
[----:B------:R-:W-:-:S05]  /*21e0*/  IMAD.WIDE R22, R27, 0x4, R20 ;  /* 0x000000041b167825 */ /* 0x000fca00078e0214 */
[----:B------:R0:W-:Y:S01]  /*21f0*/  STG.E desc[UR4][R22.64], R0 ;  /* 0x0000000016007986 */ /* 0x0001e2000c101904 */
[----:B------:R-:W-:Y:S05]  /*2200*/  BRA `(.L_x_39) ;  /* 0x0000000000107947 */ /* 0x000fea0003800000 */
.L_x_36:
[----:B------:R-:W2:Y:S02]  /*2210*/  LDCU UR6, c[0x0][0x390] ;  /* 0x00007200ff0677ac */ /* 0x000ea40008000800 */
[----:B--2---:R-:W-:-:S04]  /*2220*/  IMAD R23, R0, UR6, R19 ;  /* 0x0000000600177c24 */ /* 0x004fc8000f8e0213 */
[----:B------:R-:W-:-:S05]  /*2230*/  IMAD.WIDE R22, R23, 0x4, R20 ;  /* 0x0000000417167825 */ /* 0x000fca00078e0214 */
[----:B------:R2:W-:Y:S02]  /*2240*/  STG.E desc[UR4][R22.64], RZ ;  /* 0x000000ff16007986 */ /* 0x0005e4000c101904 */
.L_x_39:
[----:B------:R-:W-:Y:S05]  /*2250*/  BSYNC.RECONVERGENT B2 ;  /* 0x0000000000027941 */ /* 0x000fea0003800200 */
.L_x_35:
        /* <DEDUP_REMOVED lines=21> */
.L_x_43:
[----:B------:R-:W-:Y:S05]  /*23b0*/  BSYNC.RECONVERGENT B3 ;  /* 0x0000000000037941 */ /* 0x000fea0003800200 */
.L_x_42:
[----:B------:R-:W0:Y:S02]  /*23c0*/  LDCU.64 UR6, c[0x0][0x388] ;  /* 0x00007100ff0677ac */ /* 0x000e240008000a00 */
[----:B0-----:R-:W-:Y:S02]  /*23d0*/  MOV R20, UR6 ;  /* 0x0000000600147c02 */ /* 0x001fe40008000f00 */
[----:B------:R-:W-:-:S03]  /*23e0*/  MOV R21, UR7 ;  /* 0x0000000700157c02 */ /* 0x000fc60008000f00 */
[----:B------:R-:W-:-:S05]  /*23f0*/  IMAD.WIDE R22, R27, 0x4, R20 ;  /* 0x000000041b167825 */ /* 0x000fca00078e0214 */
[----:B------:R0:W-:Y:S01]  /*2400*/  STG.E desc[UR4][R22.64], R0 ;  /* 0x0000000016007986 */ /* 0x0001e2000c101904 */
[----:B------:R-:W-:Y:S05]  /*2410*/  BRA `(.L_x_44) ;  /* 0x0000000000107947 */ /* 0x000fea0003800000 */
.L_x_41:
[----:B------:R-:W2:Y:S02]  /*2420*/  LDCU UR6, c[0x0][0x390] ;  /* 0x00007200ff0677ac */ /* 0x000ea40008000800 */
[----:B--2---:R-:W-:-:S04]  /*2430*/  IMAD R23, R0, UR6, R19 ;  /* 0x0000000600177c24 */ /* 0x004fc8000f8e0213 */
[----:B------:R-:W-:-:S05]  /*2440*/  IMAD.WIDE R22, R23, 0x4, R20 ;  /* 0x0000000417167825 */ /* 0x000fca00078e0214 */
[----:B------:R2:W-:Y:S02]  /*2450*/  STG.E desc[UR4][R22.64], RZ ;  /* 0x000000ff16007986 */ /* 0x0005e4000c101904 */
.L_x_44:
[----:B------:R-:W-:Y:S05]  /*2460*/  BSYNC.RECONVERGENT B2 ;  /* 0x0000000000027941 */ /* 0x000fea0003800200 */
.L_x_40:
        /* <DEDUP_REMOVED lines=21> */
.L_x_48:
[----:B------:R-:W-:Y:S05]  /*25c0*/  BSYNC.RECONVERGENT B3 ;  /* 0x0000000000037941 */ /* 0x000fea0003800200 */
.L_x_47:
[----:B------:R-:W0:Y:S02]  /*25d0*/  LDCU.64 UR6, c[0x0][0x388] ;  /* 0x00007100ff0677ac */ /* 0x000e240008000a00 */
[----:B0-----:R-:W-:Y:S02]  /*25e0*/  MOV R20, UR6 ;  /* 0x0000000600147c02 */ /* 0x001fe40008000f00 */
[----:B------:R-:W-:-:S03]  /*25f0*/  MOV R21, UR7 ;  /* 0x0000000700157c02 */ /* 0x000fc60008000f00 */
[----:B------:R-:W-:-:S05]  /*2600*/  IMAD.WIDE R22, R27, 0x4, R20 ;  /* 0x000000041b167825 */ /* 0x000fca00078e0214 */
[----:B------:R0:W-:Y:S01]  /*2610*/  STG.E desc[UR4][R22.64], R0 ;  /* 0x0000000016007986 */ /* 0x0001e2000c101904 */
[----:B------:R-:W-:Y:S05]  /*2620*/  BRA `(.L_x_49) ;  /* 0x0000000000107947 */ /* 0x000fea0003800000 */
.L_x_46:
[----:B------:R-:W2:Y:S02]  /*2630*/  LDCU UR6, c[0x0][0x390] ;  /* 0x00007200ff0677ac */ /* 0x000ea40008000800 */
[----:B--2---:R-:W-:-:S04]  /*2640*/  IMAD R23, R0, UR6, R19 ;  /* 0x0000000600177c24 */ /* 0x004fc8000f8e0213 */
[----:B------:R-:W-:-:S05]  /*2650*/  IMAD.WIDE R22, R23, 0x4, R20 ;  /* 0x0000000417167825 */ /* 0x000fca00078e0214 */
[----:B------:R2:W-:Y:S02]  /*2660*/  STG.E desc[UR4][R22.64], RZ ;  /* 0x000000ff16007986 */ /* 0x0005e4000c101904 */
.L_x_49:
[----:B------:R-:W-:Y:S05]  /*2670*/  BSYNC.RECONVERGENT B2 ;  /* 0x0000000000027941 */ /* 0x000fea0003800200 */
.L_x_45:
        /* <DEDUP_REMOVED lines=21> */
.L_x_53:
[----:B------:R-:W-:Y:S05]  /*27d0*/  BSYNC.RECONVERGENT B3 ;  /* 0x0000000000037941 */ /* 0x000fea0003800200 */
.L_x_52:
[----:B------:R-:W0:Y:S02]  /*27e0*/  LDCU.64 UR6, c[0x0][0x388] ;  /* 0x00007100ff0677ac */ /* 0x000e240008000a00 */
[----:B0-----:R-:W-:Y:S02]  /*27f0*/  MOV R20, UR6 ;  /* 0x0000000600147c02 */ /* 0x001fe40008000f00 */
[----:B------:R-:W-:-:S03]  /*2800*/  MOV R21, UR7 ;  /* 0x0000000700157c02 */ /* 0x000fc60008000f00 */
[----:B------:R-:W-:-:S05]  /*2810*/  IMAD.WIDE R22, R27, 0x4, R20 ;  /* 0x000000041b167825 */ /* 0x000fca00078e0214 */
[----:B------:R0:W-:Y:S01]  /*2820*/  STG.E desc[UR4][R22.64], R0 ;  /* 0x0000000016007986 */ /* 0x0001e2000c101904 */
[----:B------:R-:W-:Y:S05]  /*2830*/  BRA `(.L_x_54) ;  /* 0x0000000000107947 */ /* 0x000fea0003800000 */
.L_x_51:
[----:B------:R-:W2:Y:S02]  /*2840*/  LDCU UR6, c[0x0][0x390] ;  /* 0x00007200ff0677ac */ /* 0x000ea40008000800 */
[----:B--2---:R-:W-:-:S04]  /*2850*/  IMAD R23, R0, UR6, R19 ;  /* 0x0000000600177c24 */ /* 0x004fc8000f8e0213 */
[----:B------:R-:W-:-:S05]  /*2860*/  IMAD.WIDE R22, R23, 0x4, R20 ;  /* 0x0000000417167825 */ /* 0x000fca00078e0214 */
[----:B------:R2:W-:Y:S02]  /*2870*/  STG.E desc[UR4][R22.64], RZ ;  /* 0x000000ff16007986 */ /* 0x0005e4000c101904 */
.L_x_54:
[----:B------:R-:W-:Y:S05]  /*2880*/  BSYNC.RECONVERGENT B2 ;  /* 0x0000000000027941 */ /* 0x000fea0003800200 */
.L_x_50:
        /* <DEDUP_REMOVED lines=21> */
.L_x_58:
[----:B------:R-:W-:Y:S05]  /*29e0*/  BSYNC.RECONVERGENT B3 ;  /* 0x0000000000037941 */ /* 0x000fea0003800200 */
.L_x_57:
[----:B------:R-:W0:Y:S02]  /*29f0*/  LDCU.64 UR6, c[0x0][0x388] ;  /* 0x00007100ff0677ac */ /* 0x000e240008000a00 */
[----:B0-----:R-:W-:Y:S02]  /*2a00*/  MOV R20, UR6 ;  /* 0x0000000600147c02 */ /* 0x001fe40008000f00 */
[----:B------:R-:W-:-:S03]  /*2a10*/  MOV R21, UR7 ;  /* 0x0000000700157c02 */ /* 0x000fc60008000f00 */
[----:B------:R-:W-:-:S05]  /*2a20*/  IMAD.WIDE R22, R27, 0x4, R20 ;  /* 0x000000041b167825 */ /* 0x000fca00078e0214 */
[----:B------:R0:W-:Y:S01]  /*2a30*/  STG.E desc[UR4][R22.64], R0 ;  /* 0x0000000016007986 */ /* 0x0001e2000c101904 */
[----:B------:R-:W-:Y:S05]  /*2a40*/  BRA `(.L_x_59) ;  /* 0x0000000000107947 */ /* 0x000fea0003800000 */
.L_x_56:
[----:B------:R-:W2:Y:S02]  /*2a50*/  LDCU UR6, c[0x0][0x390] ;  /* 0x00007200ff0677ac */ /* 0x000ea40008000800 */
[----:B--2---:R-:W-:-:S04]  /*2a60*/  IMAD R23, R0, UR6, R19 ;  /* 0x0000000600177c24 */ /* 0x004fc8000f8e0213 */
[----:B------:R-:W-:-:S05]  /*2a70*/  IMAD.WIDE R22, R23, 0x4, R20 ;  /* 0x0000000417167825 */ /* 0x000fca00078e0214 */
[----:B------:R2:W-:Y:S02]  /*2a80*/  STG.E desc[UR4][R22.64], RZ ;  /* 0x000000ff16007986 */ /* 0x0005e4000c101904 */
.L_x_59:
[----:B------:R-:W-:Y:S05]  /*2a90*/  BSYNC.RECONVERGENT B2 ;  /* 0x0000000000027941 */ /* 0x000fea0003800200 */
.L_x_55:
        /* <DEDUP_REMOVED lines=21> */
.L_x_63:
[----:B------:R-:W-:Y:S05]  /*2bf0*/  BSYNC.RECONVERGENT B3 ;  /* 0x0000000000037941 */ /* 0x000fea0003800200 */
.L_x_62:
[----:B-1----:R-:W-:-:S05]  /*2c00*/  IMAD.WIDE R20, R27, 0x4, R16 ;  /* 0x000000041b147825 */ /* 0x002fca00078e0210 */
[----:B------:R0:W-:Y:S01]  /*2c10*/  STG.E desc[UR4][R20.64], R0 ;  /* 0x0000000014007986 */ /* 0x0001e2000c101904 */
[----:B------:R-:W-:Y:S05]  /*2c20*/  BRA `(.L_x_64) ;  /* 0x0000000000107947 */ /* 0x000fea0003800000 */
.L_x_61:
[----:B------:R-:W2:Y:S02]  /*2c30*/  LDCU UR6, c[0x0][0x390] ;  /* 0x00007200ff0677ac */ /* 0x000ea40008000800 */
[----:B--2---:R-:W-:-:S04]  /*2c40*/  IMAD R23, R0, UR6, R19 ;  /* 0x0000000600177c24 */ /* 0x004fc8000f8e0213 */
[----:B------:R-:W-:-:S05]  /*2c50*/  IMAD.WIDE R20, R23, 0x4, R20 ;  /* 0x0000000417147825 */ /* 0x000fca00078e0214 */
[----:B------:R2:W-:Y:S02]  /*2c60*/  STG.E desc[UR4][R20.64], RZ ;  /* 0x000000ff14007986 */ /* 0x0005e4000c101904 */
.L_x_64:
[----:B------:R-:W-:Y:S05]  /*2c70*/  BSYNC.RECONVERGENT B2 ;  /* 0x0000000000027941 */ /* 0x000fea0003800200 */
.L_x_60:
[----:B------:R-:W-:-:S04]  /*2c80*/  IADD3 R2, PT, PT, R2, 0x8, RZ ;  /* 0x0000000802027810 */ /* 0x000fc80007ffe0ff */
[----:B------:R-:W-:-:S13]  /*2c90*/  ISETP.NE.AND P0, PT, R2, R7, PT ;  /* 0x000000070200720c */ /* 0x000fda0003f05270 */
[----:B------:R-:W-:Y:S05]  /*2ca0*/  @P0 BRA `(.L_x_65) ;  /* 0xffffffec00d80947 */ /* 0x000fea000383ffff */
[----:B------:R-:W-:-:S07]  /*2cb0*/  MOV R14, R7 ;  /* 0x00000007000e7202 */ /* 0x000fce0000000f00 */
.L_x_24:
[----:B------:R-:W-:-:S13]  /*2cc0*/  ISETP.NE.AND P0, PT, R12, RZ, PT ;  /* 0x000000ff0c00720c */ /* 0x000fda0003f05270 */
[----:B------:R-:W-:Y:S05]  /*2cd0*/  @!P0 BRA `(.L_x_66) ;  /* 0x0000000c00d88947 */ /* 0x000fea0003800000 */
[----:B0-----:R-:W-:-:S04]  /*2ce0*/  IADD3 R0, PT, PT, R12, -0x1, RZ ;  /* 0xffffffff0c007810 */ /* 0x001fc80007ffe0ff */
[----:B------:R-:W-:-:S13]  /*2cf0*/  ISETP.GE.U32.AND P0, PT, R0, 0x3, PT ;  /* 0x000000030000780c */ /* 0x000fda0003f06070 */
[----:B------:R-:W-:Y:S05]  /*2d00*/  @!P0 BRA `(.L_x_67) ;  /* 0x0000000800248947 */ /* 0x000fea0003800000 */
[----:B------:R-:W-:Y:S01]  /*2d10*/  FSETP.NEU.AND P0, PT, R3, RZ, PT ;  /* 0x000000ff0300720b */ /* 0x000fe20003f0d000 */
[----:B------:R-:W-:-:S12]  /*2d20*/  BSSY.RECONVERGENT B2, `(.L_x_68) ;  /* 0x0000022000027945 */ /* 0x000fd80003800200 */
[----:B------:R-:W-:Y:S05]  /*2d30*/  @!P0 BRA `(.L_x_69) ;  /* 0x0000000000648947 */ /* 0x000fea0003800000 */
[----:B-1----:R-:W0:Y:S01]  /*2d40*/  LDC.64 R16, c[0x0][0x380] ;  /* 0x0000e000ff107b82 */ /* 0x002e220000000a00 */
[----:B------:R-:W1:Y:S02]  /*2d50*/  LDCU UR6, c[0x0][0x390] ;  /* 0x00007200ff0677ac */ /* 0x000e640008000800 */
[----:B-1----:R-:W-:-:S04]  /*2d60*/  IMAD R2, R14, UR6, R19 ;  /* 0x000000060e027c24 */ /* 0x002fc8000f8e0213 */
[----:B0-----:R-:W-:-:S06]  /*2d70*/  IMAD.WIDE R16, R2, 0x4, R16 ;  /* 0x0000000402107825 */ /* 0x001fcc00078e0210 */
[----:B------:R-:W3:Y:S01]  /*2d80*/  LDG.E R17, desc[UR4][R16.64] ;  /* 0x0000000410117981 */ /* 0x000ee2000c1e1900 */
[----:B------:R-:W0:Y:S01]  /*2d90*/  MUFU.RCP R0, R3 ;  /* 0x0000000300007308 */ /* 0x000e220000001000 */
[----:B------:R-:W-:Y:S01]  /*2da0*/  BSSY.RECONVERGENT B3, `(.L_x_70) ;  /* 0x000000c000037945 */ /* 0x000fe20003800200 */
[----:B0-----:R-:W-:-:S04]  /*2db0*/  FFMA R15, R0, -R3, 1 ;  /* 0x3f800000000f7423 */ /* 0x001fc80000000803 */
[----:B------:R-:W-:Y:S01]  /*2dc0*/  FFMA R0, R0, R15, R0 ;  /* 0x0000000f00007223 */ /* 0x000fe20000000000 */
[----:B---3--:R-:W-:-:S04]  /*2dd0*/  FADD R22, R17, -R4 ;  /* 0x8000000411167221 */ /* 0x008fc80000000000 */
[----:B------:R-:W0:Y:S01]  /*2de0*/  FCHK P0, R22, R3 ;  /* 0x0000000316007302 */ /* 0x000e220000000000 */
[----:B------:R-:W-:-:S04]  /*2df0*/  FFMA R15, R0, R22, RZ ;  /* 0x00000016000f7223 */ /* 0x000fc800000000ff */
[----:B--2---:R-:W-:-:S04]  /*2e00*/  FFMA R20, R15, -R3, R22 ;  /* 0x800000030f147223 */ /* 0x004fc80000000016 */
[----:B------:R-:W-:Y:S01]  /*2e10*/  FFMA R0, R0, R20, R15 ;  /* 0x0000001400007223 */ /* 0x000fe2000000000f */
[----:B0-----:R-:W-:Y:S06]  /*2e20*/  @!P0 BRA `(.L_x_71) ;  /* 0x00000000000c8947 */ /* 0x001fec0003800000 */
[----:B------:R-:W-:Y:S02]  /*2e30*/  MOV R0, R22 ;  /* 0x0000001600007202 */ /* 0x000fe40000000f00 */
[----:B------:R-:W-:-:S07]  /*2e40*/  MOV R20, 0x2e60 ;  /* 0x00002e6000147802 */ /* 0x000fce0000000f00 */
[----:B------:R-:W-:Y:S05]  /*2e50*/  CALL.REL.NOINC `($__internal_1_$__cuda_sm3x_div_rn_noftz_f32_slowpath) ;  /* 0x0000000c00e87944 */ /* 0x000fea0003c00000 */
.L_x_71:
[----:B------:R-:W-:Y:S05]  /*2e60*/  BSYNC.RECONVERGENT B3 ;  /* 0x0000000000037941 */ /* 0x000fea0003800200 */
.L_x_70:
[----:B------:R-:W0:Y:S02]  /*2e70*/  LDCU.64 UR6, c[0x0][0x388] ;  /* 0x00007100ff0677ac */ /* 0x000e240008000a00 */
[----:B0-----:R-:W-:Y:S02]  /*2e80*/  MOV R16, UR6 ;  /* 0x0000000600107c02 */ /* 0x001fe40008000f00 */
[----:B------:R-:W-:-:S03]  /*2e90*/  MOV R17, UR7 ;  /* 0x0000000700117c02 */ /* 0x000fc60008000f00 */
[----:B------:R-:W-:-:S05]  /*2ea0*/  IMAD.WIDE R20, R2, 0x4, R16 ;  /* 0x0000000402147825 */ /* 0x000fca00078e0210 */
[----:B------:R0:W-:Y:S01]  /*2eb0*/  STG.E desc[UR4][R20.64], R0 ;  /* 0x0000000014007986 */ /* 0x0001e2000c101904 */
[----:B------:R-:W-:Y:S05]  /*2ec0*/  BRA `(.L_x_72) ;  /* 0x00000000001c7947 */ /* 0x000fea0003800000 */
.L_x_69:
[----:B------:R-:W1:Y:S01]  /*2ed0*/  LDCU.64 UR8, c[0x0][0x388] ;  /* 0x00007100ff0877ac */ /* 0x000e620008000a00 */
[----:B------:R-:W2:Y:S01]  /*2ee0*/  LDCU UR6, c[0x0][0x390] ;  /* 0x00007200ff0677ac */ /* 0x000ea20008000800 */
[----:B-1----:R-:W-:Y:S02]  /*2ef0*/  MOV R16, UR8 ;  /* 0x0000000800107c02 */ /* 0x002fe40008000f00 */
[----:B------:R-:W-:Y:S01]  /*2f00*/  MOV R17, UR9 ;  /* 0x0000000900117c02 */ /* 0x000fe20008000f00 */
[----:B--2---:R-:W-:-:S04]  /*2f10*/  IMAD R21, R14, UR6, R19 ;  /* 0x000000060e157c24 */ /* 0x004fc8000f8e0213 */
[----:B------:R-:W-:-:S05]  /*2f20*/  IMAD.WIDE R20, R21, 0x4, R16 ;  /* 0x0000000415147825 */ /* 0x000fca00078e0210 */
[----:B------:R1:W-:Y:S02]  /*2f30*/  STG.E desc[UR4][R20.64], RZ ;  /* 0x000000ff14007986 */ /* 0x0003e4000c101904 */
.L_x_72:
[----:B------:R-:W-:Y:S05]  /*2f40*/  BSYNC.RECONVERGENT B2 ;  /* 0x0000000000027941 */ /* 0x000fea0003800200 */
.L_x_68:
[----:B------:R-:W-:Y:S01]  /*2f50*/  FSETP.NEU.AND P0, PT, R3, RZ, PT ;  /* 0x000000ff0300720b */ /* 0x000fe20003f0d000 */
[----:B------:R-:W-:Y:S01]  /*2f60*/  BSSY.RECONVERGENT B2, `(.L_x_73) ;  /* 0x0000020000027945 */ /* 0x000fe20003800200 */
[----:B------:R-:W-:-:S11]  /*2f70*/  IADD3 R2, PT, PT, R14, 0x1, RZ ;  /* 0x000000010e027810 */ /* 0x000fd60007ffe0ff */
[----:B------:R-:W-:Y:S05]  /*2f80*/  @!P0 BRA `(.L_x_74) ;  /* 0x0000000000648947 */ /* 0x000fea0003800000 */
[----:B------:R-:W2:Y:S01]  /*2f90*/  LDC.64 R16, c[0x0][0x380] ;  /* 0x0000e000ff107b82 */ /* 0x000ea20000000a00 */
[----:B------:R-:W3:Y:S02]  /*2fa0*/  LDCU UR6, c[0x0][0x390] ;  /* 0x00007200ff0677ac */ /* 0x000ee40008000800 */
[----:B---3--:R-:W-:-:S04]  /*2fb0*/  IMAD R2, R2, UR6, R19 ;  /* 0x0000000602027c24 */ /* 0x008fc8000f8e0213 */
[----:B--2---:R-:W-:-:S06]  /*2fc0*/  IMAD.WIDE R16, R2, 0x4, R16 ;  /* 0x0000000402107825 */ /* 0x004fcc00078e0210 */
[----:B------:R-:W2:Y:S01]  /*2fd0*/  LDG.E R17, desc[UR4][R16.64] ;  /* 0x0000000410117981 */ /* 0x000ea2000c1e1900 */
[----:B0-----:R-:W0:Y:S01]  /*2fe0*/  MUFU.RCP R0, R3 ;  /* 0x0000000300007308 */ /* 0x001e220000001000 */
[----:B------:R-:W-:Y:S01]  /*2ff0*/  BSSY.RECONVERGENT B3, `(.L_x_75) ;  /* 0x000000c000037945 */ /* 0x000fe20003800200 */
[----:B0-----:R-:W-:-:S04]  /*3000*/  FFMA R15, R0, -R3, 1 ;  /* 0x3f800000000f7423 */ /* 0x001fc80000000803 */
[----:B------:R-:W-:Y:S01]  /*3010*/  FFMA R0, R0, R15, R0 ;  /* 0x0000000f00007223 */ /* 0x000fe20000000000 */
[----:B--2---:R-:W-:-:S04]  /*3020*/  FADD R22, R17, -R4 ;  /* 0x8000000411167221 */ /* 0x004fc80000000000 */
[----:B------:R-:W0:Y:S01]  /*3030*/  FCHK P0, R22, R3 ;  /* 0x0000000316007302 */ /* 0x000e220000000000 */
[----:B------:R-:W-:-:S04]  /*3040*/  FFMA R15, R0, R22, RZ ;  /* 0x00000016000f7223 */ /* 0x000fc800000000ff */
[----:B-1----:R-:W-:-:S04]  /*3050*/  FFMA R20, R15, -R3, R22 ;  /* 0x800000030f147223 */ /* 0x002fc80000000016 */
[----:B------:R-:W-:Y:S01]  /*3060*/  FFMA R0, R0, R20, R15 ;  /* 0x0000001400007223 */ /* 0x000fe2000000000f */
[----:B0-----:R-:W-:Y:S06]  /*3070*/  @!P0 BRA `(.L_x_76) ;  /* 0x00000000000c8947 */ /* 0x001fec0003800000 */
[----:B------:R-:W-:Y:S02]  /*3080*/  MOV R0, R22 ;  /* 0x0000001600007202 */ /* 0x000fe40000000f00 */
[----:B------:R-:W-:-:S07]  /*3090*/  MOV R20, 0x30b0 ;  /* 0x000030b000147802 */ /* 0x000fce0000000f00 */
[----:B------:R-:W-:Y:S05]  /*30a0*/  CALL.REL.NOINC `($__internal_1_$__cuda_sm3x_div_rn_noftz_f32_slowpath) ;  /* 0x0000000c00547944 */ /* 0x000fea0003c00000 */
.L_x_76:
[----:B------:R-:W-:Y:S05]  /*30b0*/  BSYNC.RECONVERGENT B3 ;  /* 0x0000000000037941 */ /* 0x000fea0003800200 */
.L_x_75:
[----:B------:R-:W0:Y:S02]  /*30c0*/  LDCU.64 UR6, c[0x0][0x388] ;  /* 0x00007100ff0677ac */ /* 0x000e240008000a00 */
[----:B0-----:R-:W-:Y:S02]  /*30d0*/  MOV R16, UR6 ;  /* 0x0000000600107c02 */ /* 0x001fe40008000f00 */
[----:B------:R-:W-:-:S03]  /*30e0*/  MOV R17, UR7 ;  /* 0x0000000700117c02 */ /* 0x000fc60008000f00 */
[----:B------:R-:W-:-:S05]  /*30f0*/  IMAD.WIDE R20, R2, 0x4, R16 ;  /* 0x0000000402147825 */ /* 0x000fca00078e0210 */
[----:B------:R0:W-:Y:S01]  /*3100*/  STG.E desc[UR4][R20.64], R0 ;  /* 0x0000000014007986 */ /* 0x0001e2000c101904 */
[----:B------:R-:W-:Y:S05]  /*3110*/  BRA `(.L_x_77) ;  /* 0x0000000000107947 */ /* 0x000fea0003800000 */
.L_x_74:
[----:B------:R-:W0:Y:S02]  /*3120*/  LDCU UR6, c[0x0][0x390] ;  /* 0x00007200ff0677ac */ /* 0x000e240008000800 */
[----:B01----:R-:W-:-:S04]  /*3130*/  IMAD R21, R2, UR6, R19 ;  /* 0x0000000602157c24 */ /* 0x003fc8000f8e0213 */
[----:B------:R-:W-:-:S05]  /*3140*/  IMAD.WIDE R20, R21, 0x4, R16 ;  /* 0x0000000415147825 */ /* 0x000fca00078e0210 */
[----:B------:R1:W-:Y:S02]  /*3150*/  STG.E desc[UR4][R20.64], RZ ;  /* 0x000000ff14007986 */ /* 0x0003e4000c101904 */
.L_x_77:
[----:B------:R-:W-:Y:S05]  /*3160*/  BSYNC.RECONVERGENT B2 ;  /* 0x0000000000027941 */ /* 0x000fea0003800200 */
.L_x_73:
        /* <DEDUP_REMOVED lines=22> */
.L_x_81:
[----:B------:R-:W-:Y:S05]  /*32d0*/  BSYNC.RECONVERGENT B3 ;  /* 0x0000000000037941 */ /* 0x000fea0003800200 */
.L_x_80:
[----:B------:R-:W0:Y:S02]  /*32e0*/  LDCU.64 UR6, c[0x0][0x388] ;  /* 0x00007100ff0677ac */ /* 0x000e240008000a00 */
[----:B0-----:R-:W-:Y:S02]  /*32f0*/  MOV R16, UR6 ;  /* 0x0000000600107c02 */ /* 0x001fe40008000f00 */
[----:B------:R-:W-:-:S03]  /*3300*/  MOV R17, UR7 ;  /* 0x0000000700117c02 */ /* 0x000fc60008000f00 */
[----:B------:R-:W-:-:S05]  /*3310*/  IMAD.WIDE R20, R2, 0x4, R16 ;  /* 0x0000000402147825 */ /* 0x000fca00078e0210 */
[----:B------:R0:W-:Y:S01]  /*3320*/  STG.E desc[UR4][R20.64], R0 ;  /* 0x0000000014007986 */ /* 0x0001e2000c101904 */
[----:B------:R-:W-:Y:S05]  /*3330*/  BRA `(.L_x_82) ;  /* 0x0000000000107947 */ /* 0x000fea0003800000 */
.L_x_79:
[----:B------:R-:W0:Y:S02]  /*3340*/  LDCU UR6, c[0x0][0x390] ;  /* 0x00007200ff0677ac */ /* 0x000e240008000800 */
[----:B01----:R-:W-:-:S04]  /*3350*/  IMAD R21, R2, UR6, R19 ;  /* 0x0000000602157c24 */ /* 0x003fc8000f8e0213 */
[----:B------:R-:W-:-:S05]  /*3360*/  IMAD.WIDE R20, R21, 0x4, R16 ;  /* 0x0000000415147825 */ /* 0x000fca00078e0210 */
[----:B------:R1:W-:Y:S02]  /*3370*/  STG.E desc[UR4][R20.64], RZ ;  /* 0x000000ff14007986 */ /* 0x0003e4000c101904 */
.L_x_82:
[----:B------:R-:W-:Y:S05]  /*3380*/  BSYNC.RECONVERGENT B2 ;  /* 0x0000000000027941 */ /* 0x000fea0003800200 */
.L_x_78:
        /* <DEDUP_REMOVED lines=22> */
.L_x_86:
[----:B------:R-:W-:Y:S05]  /*34f0*/  BSYNC.RECONVERGENT B3 ;  /* 0x0000000000037941 */ /* 0x000fea0003800200 */
.L_x_85:
[----:B------:R-:W0:Y:S02]  /*3500*/  LDC.64 R16, c[0x0][0x388] ;  /* 0x0000e200ff107b82 */ /* 0x000e240000000a00 */
[----:B0-----:R-:W-:-:S05]  /*3510*/  IMAD.WIDE R16, R2, 0x4, R16 ;  /* 0x0000000402107825 */ /* 0x001fca00078e0210 */
[----:B------:R0:W-:Y:S01]  /*3520*/  STG.E desc[UR4][R16.64], R0 ;  /* 0x0000000010007986 */ /* 0x0001e2000c101904 */
[----:B------:R-:W-:Y:S05]  /*3530*/  BRA `(.L_x_87) ;  /* 0x0000000000107947 */ /* 0x000fea0003800000 */
.L_x_84:
[----:B------:R-:W2:Y:S02]  /*3540*/  LDCU UR6, c[0x0][0x390] ;  /* 0x00007200ff0677ac */ /* 0x000ea40008000800 */
[----:B--2---:R-:W-:-:S04]  /*3550*/  IMAD R15, R2, UR6, R19 ;  /* 0x00000006020f7c24 */ /* 0x004fc8000f8e0213 */
[----:B------:R-:W-:-:S05]  /*3560*/  IMAD.WIDE R16, R15, 0x4, R16 ;  /* 0x000000040f107825 */ /* 0x000fca00078e0210 */
[----:B------:R2:W-:Y:S02]  /*3570*/  STG.E desc[UR4][R16.64], RZ ;  /* 0x000000ff10007986 */ /* 0x0005e4000c101904 */
.L_x_87:
[----:B------:R-:W-:Y:S05]  /*3580*/  BSYNC.RECONVERGENT B2 ;  /* 0x0000000000027941 */ /* 0x000fea0003800200 */
.L_x_83:
[----:B------:R-:W-:-:S07]  /*3590*/  IADD3 R14, PT, PT, R14, 0x4, RZ ;  /* 0x000000040e0e7810 */ /* 0x000fce0007ffe0ff */
.L_x_67:
[----:B------:R-:W-:Y:S01]  /*35a0*/  ISETP.NE.AND P0, PT, R11, RZ, PT ;  /* 0x000000ff0b00720c */ /* 0x000fe20003f05270 */
[----:B------:R-:W-:-:S12]  /*35b0*/  BSSY.RECONVERGENT B2, `(.L_x_66) ;  /* 0x0000068000027945 */ /* 0x000fd80003800200 */
[----:B------:R-:W-:Y:S05]  /*35c0*/  @!P0 BRA `(.L_x_88) ;  /* 0x0000000400988947 */ /* 0x000fea0003800000 */
[----:B------:R-:W-:-:S13]  /*35d0*/  ISETP.NE.AND P0, PT, R11, 0x1, PT ;  /* 0x000000010b00780c */ /* 0x000fda0003f05270 */
[----:B------:R-:W-:Y:S05]  /*35e0*/  @!P0 BRA `(.L_x_89) ;  /* 0x0000000400148947 */ /* 0x000fea0003800000 */
[----:B------:R-:W-:Y:S01]  /*35f0*/  FSETP.NEU.AND P0, PT, R3, RZ, PT ;  /* 0x000000ff0300720b */ /* 0x000fe20003f0d000 */
[----:B------:R-:W-:-:S12]  /*3600*/  BSSY.RECONVERGENT B3, `(.L_x_90) ;  /* 0x0000022000037945 */ /* 0x000fd80003800200 */
[----:B------:R-:W-:Y:S05]  /*3610*/  @!P0 BRA `(.L_x_91) ;  /* 0x0000000000648947 */ /* 0x000fea0003800000 */
[----:B012---:R-:W0:Y:S01]  /*3620*/  LDC.64 R16, c[0x0][0x380] ;  /* 0x0000e000ff107b82 */ /* 0x007e220000000a00 */
[----:B------:R-:W1:Y:S02]  /*3630*/  LDCU UR6, c[0x0][0x390] ;  /* 0x00007200ff0677ac */ /* 0x000e640008000800 */
[----:B-1----:R-:W-:-:S04]  /*3640*/  IMAD R2, R14, UR6, R19 ;  /* 0x000000060e027c24 */ /* 0x002fc8000f8e0213 */
        /* <DEDUP_REMOVED lines=12> */
[----:B------:R-:W-:Y:S02]  /*3710*/  MOV R0, R22 ;  /* 0x0000001600007202 */ /* 0x000fe40000000f00 */
[----:B------:R-:W-:-:S07]  /*3720*/  MOV R20, 0x3740 ;  /* 0x0000374000147802 */ /* 0x000fce0000000f00 */
[----:B------:R-:W-:Y:S05]  /*3730*/  CALL.REL.NOINC `($__internal_1_$__cuda_sm3x_div_rn_noftz_f32_slowpath) ;  /* 0x0000000400b07944 */ /* 0x000fea0003c00000 */
.L_x_93:
[----:B------:R-:W-:Y:S05]  /*3740*/  BSYNC.RECONVERGENT B4 ;  /* 0x0000000000047941 */ /* 0x000fea0003800200 */
.L_x_92:
[----:B------:R-:W0:Y:S02]  /*3750*/  LDCU.64 UR6, c[0x0][0x388] ;  /* 0x00007100ff0677ac */ /* 0x000e240008000a00 */
[----:B0-----:R-:W-:Y:S02]  /*3760*/  MOV R16, UR6 ;  /* 0x0000000600107c02 */ /* 0x001fe40008000f00 */
[----:B------:R-:W-:-:S03]  /*3770*/  MOV R17, UR7 ;  /* 0x0000000700117c02 */ /* 0x000fc60008000f00 */
[----:B------:R-:W-:-:S05]  /*3780*/  IMAD.WIDE R20, R2, 0x4, R16 ;  /* 0x0000000402147825 */ /* 0x000fca00078e0210 */
[----:B------:R0:W-:Y:S01]  /*3790*/  STG.E desc[UR4][R20.64], R0 ;  /* 0x0000000014007986 */ /* 0x0001e2000c101904 */
[----:B------:R-:W-:Y:S05]  /*37a0*/  BRA `(.L_x_94) ;  /* 0x00000000001c7947 */ /* 0x000fea0003800000 */
.L_x_91:
[----:B------:R-:W0:Y:S01]  /*37b0*/  LDCU.64 UR8, c[0x0][0x388] ;  /* 0x00007100ff0877ac */ /* 0x000e220008000a00 */
[----:B------:R-:W3:Y:S01]  /*37c0*/  LDCU UR6, c[0x0][0x390] ;  /* 0x00007200ff0677ac */ /* 0x000ee20008000800 */
[----:B012---:R-:W-:Y:S02]  /*37d0*/  MOV R16, UR8 ;  /* 0x0000000800107c02 */ /* 0x007fe40008000f00 */
[----:B------:R-:W-:Y:S01]  /*37e0*/  MOV R17, UR9 ;  /* 0x0000000900117c02 */ /* 0x000fe20008000f00 */
[----:B---3--:R-:W-:-:S04]  /*37f0*/  IMAD R21, R14, UR6, R19 ;  /* 0x000000060e157c24 */ /* 0x008fc8000f8e0213 */
[----:B------:R-:W-:-:S05]  /*3800*/  IMAD.WIDE R20, R21, 0x4, R16 ;  /* 0x0000000415147825 */ /* 0x000fca00078e0210 */
[----:B------:R1:W-:Y:S02]  /*3810*/  STG.E desc[UR4][R20.64], RZ ;  /* 0x000000ff14007986 */ /* 0x0003e4000c101904 */
.L_x_94:
[----:B------:R-:W-:Y:S05]  /*3820*/  BSYNC.RECONVERGENT B3 ;  /* 0x0000000000037941 */ /* 0x000fea0003800200 */
.L_x_90:
        /* <DEDUP_REMOVED lines=22> */
.L_x_98:
[----:B------:R-:W-:Y:S05]  /*3990*/  BSYNC.RECONVERGENT B4 ;  /* 0x0000000000047941 */ /* 0x000fea0003800200 */
.L_x_97:
[----:B------:R-:W0:Y:S02]  /*39a0*/  LDC.64 R16, c[0x0][0x388] ;  /* 0x0000e200ff107b82 */ /* 0x000e240000000a00 */
[----:B0-----:R-:W-:-:S05]  /*39b0*/  IMAD.WIDE R16, R2, 0x4, R16 ;  /* 0x0000000402107825 */ /* 0x001fca00078e0210 */
[----:B------:R0:W-:Y:S01]  /*39c0*/  STG.E desc[UR4][R16.64], R0 ;  /* 0x0000000010007986 */ /* 0x0001e2000c101904 */
[----:B------:R-:W-:Y:S05]  /*39d0*/  BRA `(.L_x_99) ;  /* 0x0000000000107947 */ /* 0x000fea0003800000 */
.L_x_96:
[----:B------:R-:W2:Y:S02]  /*39e0*/  LDCU UR6, c[0x0][0x390] ;  /* 0x00007200ff0677ac */ /* 0x000ea40008000800 */
[----:B--2---:R-:W-:-:S04]  /*39f0*/  IMAD R15, R2, UR6, R19 ;  /* 0x00000006020f7c24 */ /* 0x004fc8000f8e0213 */
[----:B------:R-:W-:-:S05]  /*3a00*/  IMAD.WIDE R16, R15, 0x4, R16 ;  /* 0x000000040f107825 */ /* 0x000fca00078e0210 */
[----:B------:R2:W-:Y:S02]  /*3a10*/  STG.E desc[UR4][R16.64], RZ ;  /* 0x000000ff10007986 */ /* 0x0005e4000c101904 */
.L_x_99:
[----:B------:R-:W-:Y:S05]  /*3a20*/  BSYNC.RECONVERGENT B3 ;  /* 0x0000000000037941 */ /* 0x000fea0003800200 */
.L_x_95:
[----:B------:R-:W-:-:S07]  /*3a30*/  IADD3 R14, PT, PT, R14, 0x2, RZ ;  /* 0x000000020e0e7810 */ /* 0x000fce0007ffe0ff */
.L_x_89:
[----:B------:R-:W-:-:S13]  /*3a40*/  ISETP.NE.AND P0, PT, R9, RZ, PT ;  /* 0x000000ff0900720c */ /* 0x000fda0003f05270 */
[----:B------:R-:W-:Y:S05]  /*3a50*/  @!P0 BRA `(.L_x_88) ;  /* 0x0000000000748947 */ /* 0x000fea0003800000 */
[----:B------:R-:W-:-:S13]  /*3a60*/  FSETP.NEU.AND P0, PT, R3, RZ, PT ;  /* 0x000000ff0300720b */ /* 0x000fda0003f0d000 */
[----:B------:R-:W3:Y:S08]  /*3a70*/  @!P0 LDC R15, c[0x0][0x390] ;  /* 0x0000e400ff0f8b82 */ /* 0x000ef00000000800 */
[----:B012---:R-:W0:Y:S01]  /*3a80*/  @!P0 LDC.64 R16, c[0x0][0x388] ;  /* 0x0000e200ff108b82 */ /* 0x007e220000000a00 */
[----:B---3--:R-:W-:-:S04]  /*3a90*/  @!P0 IMAD R15, R14, R15, R19 ;  /* 0x0000000f0e0f8224 */ /* 0x008fc800078e0213 */
[----:B0-----:R-:W-:-:S05]  /*3aa0*/  @!P0 IMAD.WIDE R16, R15, 0x4, R16 ;  /* 0x000000040f108825 */ /* 0x001fca00078e0210 */
[----:B------:R3:W-:Y:S01]  /*3ab0*/  @!P0 STG.E desc[UR4][R16.64], RZ ;  /* 0x000000ff10008986 */ /* 0x0007e2000c101904 */
[----:B------:R-:W-:Y:S05]  /*3ac0*/  @!P0 BRA `(.L_x_88) ;  /* 0x0000000000588947 */ /* 0x000fea0003800000 */
[----:B---3--:R-:W0:Y:S01]  /*3ad0*/  LDC.64 R16, c[0x0][0x380] ;  /* 0x0000e000ff107b82 */ /* 0x008e220000000a00 */
        /* <DEDUP_REMOVED lines=17> */
.L_x_101:
[----:B------:R-:W-:Y:S05]  /*3bf0*/  BSYNC.RECONVERGENT B3 ;  /* 0x0000000000037941 */ /* 0x000fea0003800200 */
.L_x_100:
[----:B------:R-:W0:Y:S02]  /*3c00*/  LDC.64 R14, c[0x0][0x388] ;  /* 0x0000e200ff0e7b82 */ /* 0x000e240000000a00 */
[----:B0-----:R-:W-:-:S05]  /*3c10*/  IMAD.WIDE R2, R2, 0x4, R14 ;  /* 0x0000000402027825 */ /* 0x001fca00078e020e */
[----:B------:R4:W-:Y:S02]  /*3c20*/  STG.E desc[UR4][R2.64], R0 ;  /* 0x0000000002007986 */ /* 0x0009e4000c101904 */
.L_x_88:
[----:B------:R-:W-:Y:S05]  /*3c30*/  BSYNC.RECONVERGENT B2 ;  /* 0x0000000000027941 */ /* 0x000fea0003800200 */
.L_x_66:
[----:B------:R-:W5:Y:S02]  /*3c40*/  LDCU.64 UR6, c[0x0][0x390] ;  /* 0x00007200ff0677ac */ /* 0x000f640008000a00 */
[----:B-----5:R-:W-:-:S04]  /*3c50*/  IADD3 R19, PT, PT, R19, UR7, RZ ;  /* 0x0000000713137c10 */ /* 0x020fc8000fffe0ff */
[----:B------:R-:W-:-:S13]  /*3c60*/  ISETP.GE.AND P0, PT, R19, UR6, PT ;  /* 0x0000000613007c0c */ /* 0x000fda000bf06270 */
[----:B------:R-:W-:Y:S05]  /*3c70*/  @!P0 BRA `(.L_x_102) ;  /* 0xffffffc400348947 */ /* 0x000fea000383ffff */
[----:B------:R-:W-:Y:S05]  /*3c80*/  EXIT ;  /* 0x000000000000794d */ /* 0x000fea0003800000 */
        .weak           $__internal_0_$__cuda_sm20_sqrt_rn_f32_slowpath
        .type           $__internal_0_$__cuda_sm20_sqrt_rn_f32_slowpath,@function
        .size           $__internal_0_$__cuda_sm20_sqrt_rn_f32_slowpath,($__internal_1_$__cuda_sm3x_div_rn_noftz_f32_slowpath - $__internal_0_$__cuda_sm20_sqrt_rn_f32_slowpath)
$__internal_0_$__cuda_sm20_sqrt_rn_f32_slowpath:
[----:B------:R-:W-:-:S13]  /*3c90*/  LOP3.LUT P0, RZ, R0, 0x7fffffff, RZ, 0xc0, !PT ;  /* 0x7fffffff00ff7812 */ /* 0x000fda000780c0ff */
[----:B------:R-:W-:Y:S01]  /*3ca0*/  @!P0 MOV R2, R0 ;  /* 0x0000000000028202 */ /* 0x000fe20000000f00 */
[----:B------:R-:W-:Y:S06]  /*3cb0*/  @!P0 BRA `(.L_x_103) ;  /* 0x0000000000408947 */ /* 0x000fec0003800000 */
[----:B------:R-:W-:-:S13]  /*3cc0*/  FSETP.GEU.FTZ.AND P0, PT, R0, RZ, PT ;  /* 0x000000ff0000720b */ /* 0x000fda0003f1e000 */
[----:B------:R-:W-:Y:S01]  /*3cd0*/  @!P0 MOV R2, 0x7fffffff ;  /* 0x7fffffff00028802 */ /* 0x000fe20000000f00 */
[----:B------:R-:W-:Y:S06]  /*3ce0*/  @!P0 BRA `(.L_x_103) ;  /* 0x0000000000348947 */ /* 0x000fec0003800000 */
[----:B------:R-:W-:-:S13]  /*3cf0*/  FSETP.GTU.FTZ.AND P0, PT, |R0|, +INF , PT ;  /* 0x7f8000000000780b */ /* 0x000fda0003f1c200 */
[----:B------:R-:W-:Y:S01]  /*3d00*/  @P0 FADD.FTZ R2, R0, 1 ;  /* 0x3f80000000020421 */ /* 0x000fe20000010000 */
[----:B------:R-:W-:Y:S06]  /*3d10*/  @P0 BRA `(.L_x_103) ;  /* 0x0000000000280947 */ /* 0x000fec0003800000 */
[----:B------:R-:W-:-:S13]  /*3d20*/  FSETP.NEU.FTZ.AND P0, PT, |R0|, +INF , PT ;  /* 0x7f8000000000780b */ /* 0x000fda0003f1d200 */
[----:B------:R-:W-:-:S04]  /*3d30*/  @P0 FFMA R3, R0, 1.84467440737095516160e+19, RZ ;  /* 0x5f80000000030823 */ /* 0x000fc800000000ff */
[----:B------:R-:W0:Y:S02]  /*3d40*/  @P0 MUFU.RSQ R2, R3 ;  /* 0x0000000300020308 */ /* 0x000e240000001400 */
[----:B0-----:R-:W-:Y:S01]  /*3d50*/  @P0 FMUL.FTZ R14, R3, R2 ;  /* 0x00000002030e0220 */ /* 0x001fe20000410000 */
[----:B------:R-:W-:Y:S01]  /*3d60*/  @P0 FMUL.FTZ R16, R2, 0.5 ;  /* 0x3f00000002100820 */ /* 0x000fe20000410000 */
[----:B------:R-:W-:Y:S02]  /*3d70*/  @!P0 MOV R2, R0 ;  /* 0x0000000000028202 */ /* 0x000fe40000000f00 */
[----:B------:R-:W-:-:S04]  /*3d80*/  @P0 FADD.FTZ R15, -R14, -RZ ;  /* 0x800000ff0e0f0221 */ /* 0x000fc80000010100 */
[----:B------:R-:W-:-:S04]  /*3d90*/  @P0 FFMA R15, R14, R15, R3 ;  /* 0x0000000f0e0f0223 */ /* 0x000fc80000000003 */
[----:B------:R-:W-:-:S04]  /*3da0*/  @P0 FFMA R15, R15, R16, R14 ;  /* 0x000000100f0f0223 */ /* 0x000fc8000000000e */
[----:B------:R-:W-:-:S07]  /*3db0*/  @P0 FMUL.FTZ R2, R15, 2.3283064365386962891e-10 ;  /* 0x2f8000000f020820 */ /* 0x000fce0000410000 */
.L_x_103:
[----:B------:R-:W-:Y:S01]  /*3dc0*/  HFMA2 R3, -RZ, RZ, 0, 0 ;  /* 0x00000000ff037431 */ /* 0x000fe200000001ff */
[----:B------:R-:W-:Y:S02]  /*3dd0*/  MOV R0, R2 ;  /* 0x0000000200007202 */ /* 0x000fe40000000f00 */
[----:B------:R-:W-:-:S04]  /*3de0*/  MOV R2, R17 ;  /* 0x0000001100027202 */ /* 0x000fc80000000f00 */
[----:B------:R-:W-:Y:S05]  /*3df0*/  RET.REL.NODEC R2 `(_Z10matrixNormPfS_ii) ;  /* 0xffffffc002807950 */ /* 0x000fea0003c3ffff */
        .weak           $__internal_1_$__cuda_sm3x_div_rn_noftz_f32_slowpath
        .type           $__internal_1_$__cuda_sm3x_div_rn_noftz_f32_slowpath,@function
        .size           $__internal_1_$__cuda_sm3x_div_rn_noftz_f32_slowpath,(.L_x_117 - $__internal_1_$__cuda_sm3x_div_rn_noftz_f32_slowpath)
$__internal_1_$__cuda_sm3x_div_rn_noftz_f32_slowpath:
[----:B------:R-:W-:Y:S01]  /*3e00*/  SHF.R.U32.HI R21, RZ, 0x17, R3 ;  /* 0x00000017ff157819 */ /* 0x000fe20000011603 */
[----:B------:R-:W-:Y:S01]  /*3e10*/  BSSY.RECONVERGENT B0, `(.L_x_104) ;  /* 0x0000064000007945 */ /* 0x000fe20003800200 */
[----:B------:R-:W-:Y:S02]  /*3e20*/  SHF.R.U32.HI R23, RZ, 0x17, R0 ;  /* 0x00000017ff177819 */ /* 0x000fe40000011600 */
[----:B------:R-:W-:Y:S02]  /*3e30*/  LOP3.LUT R21, R21, 0xff, RZ, 0xc0, !PT ;  /* 0x000000ff15157812 */ /* 0x000fe400078ec0ff */
[----:B------:R-:W-:Y:S02]  /*3e40*/  LOP3.LUT R23, R23, 0xff, RZ, 0xc0, !PT ;  /* 0x000000ff17177812 */ /* 0x000fe400078ec0ff */
[----:B------:R-:W-:Y:S02]  /*3e50*/  IADD3 R22, PT, PT, R21, -0x1, RZ ;  /* 0xffffffff15167810 */ /* 0x000fe40007ffe0ff */
[----:B------:R-:W-:-:S02]  /*3e60*/  IADD3 R24, PT, PT, R23, -0x1, RZ ;  /* 0xffffffff17187810 */ /* 0x000fc40007ffe0ff */
[----:B------:R-:W-:Y:S02]  /*3e70*/  ISETP.GT.U32.AND P0, PT, R22, 0xfd, PT ;  /* 0x000000fd1600780c */ /* 0x000fe40003f04070 */
[----:B------:R-:W-:Y:S02]  /*3e80*/  MOV R29, R3 ;  /* 0x00000003001d7202 */ /* 0x000fe40000000f00 */
[----:B------:R-:W-:-:S13]  /*3e90*/  ISETP.GT.U32.OR P0, PT, R24, 0xfd, P0 ;  /* 0x000000fd1800780c */ /* 0x000fda0000704470 */
[----:B------:R-:W-:Y:S01]  /*3ea0*/  @!P0 MOV R25, RZ ;  /* 0x000000ff00198202 */ /* 0x000fe20000000f00 */
[----:B------:R-:W-:Y:S06]  /*3eb0*/  @!P0 BRA `(.L_x_105) ;  /* 0x00000000005c8947 */ /* 0x000fec0003800000 */
[----:B------:R-:W-:Y:S02]  /*3ec0*/  FSETP.GTU.FTZ.AND P0, PT, |R0|, +INF , PT ;  /* 0x7f8000000000780b */ /* 0x000fe40003f1c200 */
[----:B------:R-:W-:-:S04]  /*3ed0*/  FSETP.GTU.FTZ.AND P1, PT, |R3|, +INF , PT ;  /* 0x7f8000000300780b */ /* 0x000fc80003f3c200 */
[----:B------:R-:W-:-:S13]  /*3ee0*/  PLOP3.LUT P0, PT, P0, P1, PT, 0xf8, 0x8f ;  /* 0x00000000008f781c */ /* 0x000fda0000703f70 */
[----:B------:R-:W-:Y:S05]  /*3ef0*/  @P0 BRA `(.L_x_106) ;  /* 0x0000000400500947 */ /* 0x000fea0003800000 */
[----:B------:R-:W-:-:S13]  /*3f00*/  LOP3.LUT P0, RZ, R29, 0x7fffffff, R0, 0xc8, !PT ;  /* 0x7fffffff1dff7812 */ /* 0x000fda000780c800 */
[----:B------:R-:W-:Y:S05]  /*3f10*/  @!P0 BRA `(.L_x_107) ;  /* 0x0000000400408947 */ /* 0x000fea0003800000 */
[C---:B------:R-:W-:Y:S02]  /*3f20*/  FSETP.NEU.FTZ.AND P3, PT, |R0|.reuse, +INF , PT ;  /* 0x7f8000000000780b */ /* 0x040fe40003f7d200 */
[----:B------:R-:W-:Y:S02]  /*3f30*/  FSETP.NEU.FTZ.AND P1, PT, |R3|, +INF , PT ;  /* 0x7f8000000300780b */ /* 0x000fe40003f3d200 */
[----:B------:R-:W-:-:S11]  /*3f40*/  FSETP.NEU.FTZ.AND P0, PT, |R0|, +INF , PT ;  /* 0x7f8000000000780b */ /* 0x000fd60003f1d200 */
[----:B------:R-:W-:Y:S05]  /*3f50*/  @!P1 BRA !P3, `(.L_x_107) ;  /* 0x0000000400309947 */ /* 0x000fea0005800000 */
[----:B------:R-:W-:-:S04]  /*3f60*/  LOP3.LUT P3, RZ, R0, 0x7fffffff, RZ, 0xc0, !PT ;  /* 0x7fffffff00ff7812 */ /* 0x000fc8000786c0ff */
[----:B------:R-:W-:-:S13]  /*3f70*/  PLOP3.LUT P1, PT, P1, P3, PT, 0x2f, 0xf2 ;  /* 0x0000000000f2781c */ /* 0x000fda0000f26577 */
[----:B------:R-:W-:Y:S05]  /*3f80*/  @P1 BRA `(.L_x_108) ;  /* 0x00000004001c1947 */ /* 0x000fea0003800000 */
[----:B------:R-:W-:-:S04]  /*3f90*/  LOP3.LUT P1, RZ, R29, 0x7fffffff, RZ, 0xc0, !PT ;  /* 0x7fffffff1dff7812 */ /* 0x000fc8000782c0ff */
[----:B------:R-:W-:-:S13]  /*3fa0*/  PLOP3.LUT P0, PT, P0, P1, PT, 0x2f, 0xf2 ;  /* 0x0000000000f2781c */ /* 0x000fda0000702577 */
[----:B------:R-:W-:Y:S05]  /*3fb0*/  @P0 BRA `(.L_x_109) ;  /* 0x0000000400040947 */ /* 0x000fea0003800000 */
[----:B------:R-:W-:Y:S02]  /*3fc0*/  ISETP.GE.AND P0, PT, R24, RZ, PT ;  /* 0x000000ff1800720c */ /* 0x000fe40003f06270 */
[----:B------:R-:W-:-:S11]  /*3fd0*/  ISETP.GE.AND P1, PT, R22, RZ, PT ;  /* 0x000000ff1600720c */ /* 0x000fd60003f26270 */
[----:B------:R-:W-:Y:S01]  /*3fe0*/  @P0 MOV R25, RZ ;  /* 0x000000ff00190202 */ /* 0x000fe20000000f00 */
[----:B------:R-:W-:Y:S01]  /*3ff0*/  @!P0 FFMA R0, R0, 1.84467440737095516160e+19, RZ ;  /* 0x5f80000000008823 */ /* 0x000fe200000000ff */
[----:B------:R-:W-:Y:S01]  /*4000*/  @!P0 MOV R25, 0xffffffc0 ;  /* 0xffffffc000198802 */ /* 0x000fe20000000f00 */
[----:B------:R-:W-:-:S03]  /*4010*/  @!P1 FFMA R29, R3, 1.84467440737095516160e+19, RZ ;  /* 0x5f800000031d9823 */ /* 0x000fc600000000ff */
[----:B------:R-:W-:-:S07]  /*4020*/  @!P1 IADD3 R25, PT, PT, R25, 0x40, RZ ;  /* 0x0000004019199810 */ /* 0x000fce0007ffe0ff */
.L_x_105:
[----:B------:R-:W-:Y:S01]  /*4030*/  LEA R24, R21, 0xc0800000, 0x17 ;  /* 0xc080000015187811 */ /* 0x000fe200078eb8ff */
[----:B------:R-:W-:Y:S01]  /*4040*/  BSSY.RECONVERGENT B1, `(.L_x_110) ;  /* 0x0000036000017945 */ /* 0x000fe20003800200 */
[----:B------:R-:W-:Y:S02]  /*4050*/  IADD3 R26, PT, PT, R23, -0x7f, RZ ;  /* 0xffffff81171a7810 */ /* 0x000fe40007ffe0ff */
[----:B------:R-:W-:-:S04]  /*4060*/  IADD3 R24, PT, PT, -R24, R29, RZ ;  /* 0x0000001d18187210 */ /* 0x000fc80007ffe1ff */
[----:B------:R-:W0:Y:S01]  /*4070*/  MUFU.RCP R22, R24 ;  /* 0x0000001800167308 */ /* 0x000e220000001000 */
[----:B------:R-:W-:-:S04]  /*4080*/  FADD.FTZ R29, -R24, -RZ ;  /* 0x800000ff181d7221 */ /* 0x000fc80000010100 */
[----:B0-----:R-:W-:-:S04]  /*4090*/  FFMA R23, R22, R29, 1 ;  /* 0x3f80000016177423 */ /* 0x001fc8000000001d */
[----:B------:R-:W-:Y:S01]  /*40a0*/  FFMA R22, R22, R23, R22 ;  /* 0x0000001716167223 */ /* 0x000fe20000000016 */
[C---:B------:R-:W-:Y:S01]  /*40b0*/  IMAD R23, R26.reuse, -0x800000, R0 ;  /* 0xff8000001a177824 */ /* 0x040fe200078e0200 */
[----:B------:R-:W-:-:S03]  /*40c0*/  IADD3 R26, PT, PT, R26, 0x7f, -R21 ;  /* 0x0000007f1a1a7810 */ /* 0x000fc60007ffe815 */
[----:B------:R-:W-:Y:S01]  /*40d0*/  FFMA R0, R23, R22, RZ ;  /* 0x0000001617007223 */ /* 0x000fe200000000ff */
[----:B------:R-:W-:-:S03]  /*40e0*/  IADD3 R26, PT, PT, R26, R25, RZ ;  /* 0x000000191a1a7210 */ /* 0x000fc60007ffe0ff */
[----:B------:R-:W-:-:S04]  /*40f0*/  FFMA R21, R29, R0, R23 ;  /* 0x000000001d157223 */ /* 0x000fc80000000017 */
[----:B------:R-:W-:-:S04]  /*4100*/  FFMA R0, R22, R21, R0 ;  /* 0x0000001516007223 */ /* 0x000fc80000000000 */
[----:B------:R-:W-:-:S04]  /*4110*/  FFMA R21, R29, R0, R23 ;  /* 0x000000001d157223 */ /* 0x000fc80000000017 */
[----:B------:R-:W-:-:S05]  /*4120*/  FFMA R23, R22, R21, R0 ;  /* 0x0000001516177223 */ /* 0x000fca0000000000 */
[----:B------:R-:W-:-:S04]  /*4130*/  SHF.R.U32.HI R25, RZ, 0x17, R23 ;  /* 0x00000017ff197819 */ /* 0x000fc80000011617 */
[----:B------:R-:W-:-:S04]  /*4140*/  LOP3.LUT R25, R25, 0xff, RZ, 0xc0, !PT ;  /* 0x000000ff19197812 */ /* 0x000fc800078ec0ff */
[----:B------:R-:W-:-:S04]  /*4150*/  IADD3 R24, PT, PT, R25, R26, RZ ;  /* 0x0000001a19187210 */ /* 0x000fc80007ffe0ff */
[----:B------:R-:W-:-:S04]  /*4160*/  IADD3 R25, PT, PT, R24, -0x1, RZ ;  /* 0xffffffff18197810 */ /* 0x000fc80007ffe0ff */
[----:B------:R-:W-:-:S13]  /*4170*/  ISETP.GE.U32.AND P0, PT, R25, 0xfe, PT ;  /* 0x000000fe1900780c */ /* 0x000fda0003f06070 */
[----:B------:R-:W-:Y:S05]  /*4180*/  @!P0 BRA `(.L_x_111) ;  /* 0x0000000000808947 */ /* 0x000fea0003800000 */
[----:B------:R-:W-:-:S13]  /*4190*/  ISETP.GT.AND P0, PT, R24, 0xfe, PT ;  /* 0x000000fe1800780c */ /* 0x000fda0003f04270 */
[----:B------:R-:W-:Y:S05]  /*41a0*/  @P0 BRA `(.L_x_112) ;  /* 0x00000000006c0947 */ /* 0x000fea0003800000 */
[----:B------:R-:W-:-:S13]  /*41b0*/  ISETP.GE.AND P0, PT, R24, 0x1, PT ;  /* 0x000000011800780c */ /* 0x000fda0003f06270 */
[----:B------:R-:W-:Y:S05]  /*41c0*/  @P0 BRA `(.L_x_113) ;  /* 0x0000000000740947 */ /* 0x000fea0003800000 */
[----:B------:R-:W-:Y:S02]  /*41d0*/  ISETP.GE.AND P0, PT, R24, -0x18, PT ;  /* 0xffffffe81800780c */ /* 0x000fe40003f06270 */
[----:B------:R-:W-:-:S11]  /*41e0*/  LOP3.LUT R23, R23, 0x80000000, RZ, 0xc0, !PT ;  /* 0x8000000017177812 */ /* 0x000fd600078ec0ff */
[----:B------:R-:W-:Y:S05]  /*41f0*/  @!P0 BRA `(.L_x_113) ;  /* 0x0000000000688947 */ /* 0x000fea0003800000 */
[CCC-:B------:R-:W-:Y:S01]  /*4200*/  FFMA.RZ R25, R22.reuse, R21.reuse, R0.reuse ;  /* 0x0000001516197223 */ /* 0x1c0fe2000000c000 */
[CCC-:B------:R-:W-:Y:S01]  /*4210*/  FFMA.RP R26, R22.reuse, R21.reuse, R0.reuse ;  /* 0x00000015161a7223 */ /* 0x1c0fe20000008000 */
[----:B------:R-:W-:Y:S01]  /*4220*/  FFMA.RM R21, R22, R21, R0 ;  /* 0x0000001516157223 */ /* 0x000fe20000004000 */
[C---:B------:R-:W-:Y:S02]  /*4230*/  IADD3 R0, PT, PT, R24.reuse, 0x20, RZ ;  /* 0x0000002018007810 */ /* 0x040fe40007ffe0ff */
[----:B------:R-:W-:Y:S02]  /*4240*/  LOP3.LUT R25, R25, 0x7fffff, RZ, 0xc0, !PT ;  /* 0x007fffff19197812 */ /* 0x000fe400078ec0ff */
[C---:B------:R-:W-:Y:S02]  /*4250*/  ISETP.NE.AND P3, PT, R24.reuse, RZ, PT ;  /* 0x000000ff1800720c */ /* 0x040fe40003f65270 */
[----:B------:R-:W-:Y:S02]  /*4260*/  LOP3.LUT R25, R25, 0x800000, RZ, 0xfc, !PT ;  /* 0x0080000019197812 */ /* 0x000fe400078efcff */
[----:B------:R-:W-:-:S02]  /*4270*/  ISETP.NE.AND P1, PT, R24, RZ, PT ;  /* 0x000000ff1800720c */ /* 0x000fc40003f25270 */
[----:B------:R-:W-:Y:S02]  /*4280*/  IADD3 R24, PT, PT, -R24, RZ, RZ ;  /* 0x000000ff18187210 */ /* 0x000fe40007ffe1ff */
[----:B------:R-:W-:Y:S02]  /*4290*/  SHF.L.U32 R0, R25, R0, RZ ;  /* 0x0000000019007219 */ /* 0x000fe400000006ff */
[----:B------:R-:W-:Y:S02]  /*42a0*/  FSETP.NEU.FTZ.AND P0, PT, R26, R21, PT ;  /* 0x000000151a00720b */ /* 0x000fe40003f1d000 */
[----:B------:R-:W-:Y:S02]  /*42b0*/  SEL R24, R24, RZ, P3 ;  /* 0x000000ff18187207 */ /* 0x000fe40001800000 */
[----:B------:R-:W-:Y:S02]  /*42c0*/  ISETP.NE.AND P1, PT, R0, RZ, P1 ;  /* 0x000000ff0000720c */ /* 0x000fe40000f25270 */
[----:B------:R-:W-:-:S02]  /*42d0*/  SHF.R.U32.HI R25, RZ, R24, R25 ;  /* 0x00000018ff197219 */ /* 0x000fc40000011619 */
[----:B------:R-:W-:Y:S02]  /*42e0*/  PLOP3.LUT P0, PT, P0, P1, PT, 0xf8, 0x8f ;  /* 0x00000000008f781c */ /* 0x000fe40000703f70 */
[----:B------:R-:W-:Y:S02]  /*42f0*/  SHF.R.U32.HI R21, RZ, 0x1, R25 ;  /* 0x00000001ff157819 */ /* 0x000fe40000011619 */
[----:B------:R-:W-:-:S04]  /*4300*/  SEL R0, RZ, 0x1, !P0 ;  /* 0x00000001ff007807 */ /* 0x000fc80004000000 */
[----:B------:R-:W-:-:S04]  /*4310*/  LOP3.LUT R0, R0, 0x1, R21, 0xf8, !PT ;  /* 0x0000000100007812 */ /* 0x000fc800078ef815 */
[----:B------:R-:W-:-:S04]  /*4320*/  LOP3.LUT R0, R0, R25, RZ, 0xc0, !PT ;  /* 0x0000001900007212 */ /* 0x000fc800078ec0ff */
[----:B------:R-:W-:-:S04]  /*4330*/  IADD3 R0, PT, PT, R21, R0, RZ ;  /* 0x0000000015007210 */ /* 0x000fc80007ffe0ff */
[----:B------:R-:W-:Y:S01]  /*4340*/  LOP3.LUT R23, R0, R23, RZ, 0xfc, !PT ;  /* 0x0000001700177212 */ /* 0x000fe200078efcff */
[----:B------:R-:W-:Y:S06]  /*4350*/  BRA `(.L_x_113) ;  /* 0x0000000000107947 */ /* 0x000fec0003800000 */
.L_x_112:
[----:B------:R-:W-:-:S04]  /*4360*/  LOP3.LUT R23, R23, 0x80000000, RZ, 0xc0, !PT ;  /* 0x8000000017177812 */ /* 0x000fc800078ec0ff */
[----:B------:R-:W-:Y:S01]  /*4370*/  LOP3.LUT R23, R23, 0x7f800000, RZ, 0xfc, !PT ;  /* 0x7f80000017177812 */ /* 0x000fe200078efcff */
[----:B------:R-:W-:Y:S06]  /*4380*/  BRA `(.L_x_113) ;  /* 0x0000000000047947 */ /* 0x000fec0003800000 */
.L_x_111:
[----:B------:R-:W-:-:S07]  /*4390*/  LEA R23, R26, R23, 0x17 ;  /* 0x000000171a177211 */ /* 0x000fce00078eb8ff */
.L_x_113:
[----:B------:R-:W-:Y:S05]  /*43a0*/  BSYNC.RECONVERGENT B1 ;  /* 0x0000000000017941 */ /* 0x000fea0003800200 */
.L_x_110:
[----:B------:R-:W-:Y:S01]  /*43b0*/  MOV R0, R23 ;  /* 0x0000001700007202 */ /* 0x000fe20000000f00 */
[----:B------:R-:W-:Y:S06]  /*43c0*/  BRA `(.L_x_114) ;  /* 0x0000000000207947 */ /* 0x000fec0003800000 */
.L_x_109:
[----:B------:R-:W-:-:S04]  /*43d0*/  LOP3.LUT R0, R29, 0x80000000, R0, 0x48, !PT ;  /* 0x800000001d007812 */ /* 0x000fc800078e4800 */
[----:B------:R-:W-:Y:S01]  /*43e0*/  LOP3.LUT R0, R0, 0x7f800000, RZ, 0xfc, !PT ;  /* 0x7f80000000007812 */ /* 0x000fe200078efcff */
[----:B------:R-:W-:Y:S06]  /*43f0*/  BRA `(.L_x_114) ;  /* 0x0000000000147947 */ /* 0x000fec0003800000 */
.L_x_108:
[----:B------:R-:W-:Y:S01]  /*4400*/  LOP3.LUT R0, R29, 0x80000000, R0, 0x48, !PT ;  /* 0x800000001d007812 */ /* 0x000fe200078e4800 */
[----:B------:R-:W-:Y:S06]  /*4410*/  BRA `(.L_x_114) ;  /* 0x00000000000c7947 */ /* 0x000fec0003800000 */
.L_x_107:
[----:B------:R-:W0:Y:S01]  /*4420*/  MUFU.RSQ R0, -QNAN ;  /* 0xffc0000000007908 */ /* 0x000e220000001400 */
[----:B------:R-:W-:Y:S05]  /*4430*/  BRA `(.L_x_114) ;  /* 0x0000000000047947 */ /* 0x000fea0003800000 */
.L_x_106:
[----:B------:R-:W-:-:S07]  /*4440*/  FADD.FTZ R0, R0, R3 ;  /* 0x0000000300007221 */ /* 0x000fce0000010000 */
.L_x_114:
[----:B------:R-:W-:Y:S05]  /*4450*/  BSYNC.RECONVERGENT B0 ;  /* 0x0000000000007941 */ /* 0x000fea0003800200 */
.L_x_104:
[----:B------:R-:W-:-:S04]  /*4460*/  HFMA2 R21, -RZ, RZ, 0, 0 ;  /* 0x00000000ff157431 */ /* 0x000fc800000001ff */
[----:B0-----:R-:W-:Y:S05]  /*4470*/  RET.REL.NODEC R20 `(_Z10matrixNormPfS_ii) ;  /* 0xffffffb814e07950 */ /* 0x001fea0003c3ffff */
.L_x_115:
[----:B------:R-:W-:-:S00]  /*4480*/  BRA `(.L_x_115) ;  /* 0xfffffffc00fc7947 */ /* 0x000fc0000383ffff */
[----:B------:R-:W-:-:S00]  /*4490*/  NOP ;  /* 0x0000000000007918 */ /* 0x000fc00000000000 */
        /* <DEDUP_REMOVED lines=14> */
.L_x_117:


//--------------------- .nv.shared.reserved.0     --------------------------
	.section	.nv.shared.reserved.0,"aw",@nobits
	.weak		__nv_reservedSMEM_offset_0_alias
	.size		__nv_reservedSMEM_offset_0_alias, 0, 64
	.other		__nv_reservedSMEM_offset_0_alias,@"STO_CUDA_RESERVED_SHARED STV_DEFAULT"
__nv_reservedSMEM_offset_0_alias:
	.zero		0
	.zero		64


//--------------------- .nv.constant0._Z10matrixNormPfS_ii --------------------------
	.section	.nv.constant0._Z10matrixNormPfS_ii,"a",@progbits
	.sectionflags	@""
	.align	4
.nv.constant0._Z10matrixNormPfS_ii:
	.zero		920


//--------------------- SYMBOLS --------------------------

	.type		.nv.reservedSmem.offset0,@object
	.size		.nv.reservedSmem.offset0,0x4
